	.target	sm_100a

	.elftype	@"ET_EXEC"


//--------------------- .note.nv.tkinfo           --------------------------
	.section	.note.nv.tkinfo,"",@"SHT_NOTE"
	.sectionflags	@"SHF_NOTE_NV_TKINFO"
	.tkinfo
        /*0018*/ 	.word	0x00000002
        /*0030*/ 	.string	""
        /*0030*/ 	.string	"ptxas"
        /*0030*/ 	.string	"Cuda compilation tools, release 13.0, V13.0.88"
        /*0030*/ 	.string	"Build cuda_13.0.r13.0/compiler.36424714_0"
        /*0030*/ 	.string	"-arch sm_100a -m 64 "



//--------------------- .note.nv.cuinfo           --------------------------
	.section	.note.nv.cuinfo,"",@"SHT_NOTE"
	.sectionflags	@"SHF_NOTE_NV_CUINFO"
        /*0018*/ 	.short	0x0002
        /*001a*/ 	.short	0x0064
        /*001c*/ 	.short	0x0082
	.zero		2


//--------------------- .nv.info                  --------------------------
	.section	.nv.info,"",@"SHT_CUDA_INFO"
	.align	4


	//----- nvinfo : EIATTR_REGCOUNT
	.align		4
        /*0000*/ 	.byte	0x04, 0x2f
        /*0002*/ 	.short	(.L_12 - .L_11)
	.align		4
.L_11:
        /*0004*/ 	.word	index@(_ZN7cutlass13device_kernelIN5flash19enable_sm80_to_sm89INS1_16FlashAttnFwdSm80INS1_25CollectiveMainloopFwdSm80ILi8ELi1ELb1EN4cute5tupleIJNS5_1CILi128EEENS7_ILi112EEES8_EEELi128ENS_10bfloat16_tEfNS_4arch4Sm80ELb1ELb0ELb0ELb1ELb0ELb1ELb1ELb1EEENS1_21CollectiveEpilogueFwdINS6_IJS8_S8_S9_EEENS6_IJNS7_ILi1EEESH_SH_EEESB_SD_Li256ELb1ELb1ELb1ELb0EEENS1_36VarlenDynamicPersistentTileSchedulerILi128ELi112ELi256ELi256ELb1ELb1ELb0ELb1ELb1ELb1EEEEEEEEEvNT_6ParamsE)
        /*0008*/ 	.word	0x00000004


	//----- nvinfo : EIATTR_FRAME_SIZE
	.align		4
.L_12:
        /*000c*/ 	.byte	0x04, 0x11
        /*000e*/ 	.short	(.L_14 - .L_13)
	.align		4
.L_13:
        /*0010*/ 	.word	index@(_ZN7cutlass13device_kernelIN5flash19enable_sm80_to_sm89INS1_16FlashAttnFwdSm80INS1_25CollectiveMainloopFwdSm80ILi8ELi1ELb1EN4cute5tupleIJNS5_1CILi128EEENS7_ILi112EEES8_EEELi128ENS_10bfloat16_tEfNS_4arch4Sm80ELb1ELb0ELb0ELb1ELb0ELb1ELb1ELb1EEENS1_21CollectiveEpilogueFwdINS6_IJS8_S8_S9_EEENS6_IJNS7_ILi1EEESH_SH_EEESB_SD_Li256ELb1ELb1ELb1ELb0EEENS1_36VarlenDynamicPersistentTileSchedulerILi128ELi112ELi256ELi256ELb1ELb1ELb0ELb1ELb1ELb1EEEEEEEEEvNT_6ParamsE)
        /*0014*/ 	.word	0x00000000


	//----- nvinfo : EIATTR_REGCOUNT
	.align		4
.L_14:
        /*0018*/ 	.byte	0x04, 0x2f
        /*001a*/ 	.short	(.L_16 - .L_15)
	.align		4
.L_15:
        /*001c*/ 	.word	index@(_ZN7cutlass13device_kernelIN5flash19enable_sm80_to_sm89INS1_16FlashAttnFwdSm80INS1_25CollectiveMainloopFwdSm80ILi8ELi1ELb1EN4cute5tupleIJNS5_1CILi128EEENS7_ILi112EEES8_EEELi128ENS_10bfloat16_tEfNS_4arch4Sm80ELb1ELb0ELb0ELb1ELb0ELb0ELb1ELb1EEENS1_21CollectiveEpilogueFwdINS6_IJS8_S8_S9_EEENS6_IJNS7_ILi1EEESH_SH_EEESB_SD_Li256ELb1ELb1ELb1ELb0EEENS1_36VarlenDynamicPersistentTileSchedulerILi128ELi112ELi256ELi256ELb1ELb1ELb0ELb1ELb1ELb1EEEEEEEEEvNT_6ParamsE)
        /*0020*/ 	.word	0x00000004


	//----- nvinfo : EIATTR_FRAME_SIZE
	.align		4
.L_16:
        /*0024*/ 	.byte	0x04, 0x11
        /*0026*/ 	.short	(.L_18 - .L_17)
	.align		4
.L_17:
        /*0028*/ 	.word	index@(_ZN7cutlass13device_kernelIN5flash19enable_sm80_to_sm89INS1_16FlashAttnFwdSm80INS1_25CollectiveMainloopFwdSm80ILi8ELi1ELb1EN4cute5tupleIJNS5_1CILi128EEENS7_ILi112EEES8_EEELi128ENS_10bfloat16_tEfNS_4arch4Sm80ELb1ELb0ELb0ELb1ELb0ELb0ELb1ELb1EEENS1_21CollectiveEpilogueFwdINS6_IJS8_S8_S9_EEENS6_IJNS7_ILi1EEESH_SH_EEESB_SD_Li256ELb1ELb1ELb1ELb0EEENS1_36VarlenDynamicPersistentTileSchedulerILi128ELi112ELi256ELi256ELb1ELb1ELb0ELb1ELb1ELb1EEEEEEEEEvNT_6ParamsE)
        /*002c*/ 	.word	0x00000000


	//----- nvinfo : EIATTR_REGCOUNT
	.align		4
.L_18:
        /*0030*/ 	.byte	0x04, 0x2f
        /*0032*/ 	.short	(.L_20 - .L_19)
	.align		4
.L_19:
        /*0034*/ 	.word	index@(_ZN7cutlass13device_kernelIN5flash19enable_sm80_to_sm89INS1_16FlashAttnFwdSm80INS1_25CollectiveMainloopFwdSm80ILi4ELi1ELb0EN4cute5tupleIJNS5_1CILi128EEENS7_ILi64EEES8_EEELi128ENS_10bfloat16_tEfNS_4arch4Sm80ELb1ELb0ELb0ELb0ELb0ELb0ELb1ELb1EEENS1_21CollectiveEpilogueFwdINS6_IJS8_S8_S9_EEENS6_IJNS7_ILi1EEESH_SH_EEESB_SD_Li128ELb0ELb1ELb1ELb0EEENS1_30DynamicPersistentTileSchedulerILi128ELi128ELb1ELb1ELb0EEEEEEEEEvNT_6ParamsE)
        /*0038*/ 	.word	0x00000004


	//----- nvinfo : EIATTR_FRAME_SIZE
	.align		4
.L_20:
        /*003c*/ 	.byte	0x04, 0x11
        /*003e*/ 	.short	(.L_22 - .L_21)
	.align		4
.L_21:
        /*0040*/ 	.word	index@(_ZN7cutlass13device_kernelIN5flash19enable_sm80_to_sm89INS1_16FlashAttnFwdSm80INS1_25CollectiveMainloopFwdSm80ILi4ELi1ELb0EN4cute5tupleIJNS5_1CILi128EEENS7_ILi64EEES8_EEELi128ENS_10bfloat16_tEfNS_4arch4Sm80ELb1ELb0ELb0ELb0ELb0ELb0ELb1ELb1EEENS1_21CollectiveEpilogueFwdINS6_IJS8_S8_S9_EEENS6_IJNS7_ILi1EEESH_SH_EEESB_SD_Li128ELb0ELb1ELb1ELb0EEENS1_30DynamicPersistentTileSchedulerILi128ELi128ELb1ELb1ELb0EEEEEEEEEvNT_6ParamsE)
        /*0044*/ 	.word	0x00000000


	//----- nvinfo : EIATTR_REGCOUNT
	.align		4
.L_22:
        /*0048*/ 	.byte	0x04, 0x2f
        /*004a*/ 	.short	(.L_24 - .L_23)
	.align		4
.L_23:
        /*004c*/ 	.word	index@(_ZN7cutlass13device_kernelIN5flash19enable_sm80_to_sm89INS1_16FlashAttnFwdSm80INS1_25CollectiveMainloopFwdSm80ILi8ELi1ELb1EN4cute5tupleIJNS5_1CILi128EEENS7_ILi96EEES8_EEELi128ENS_10bfloat16_tEfNS_4arch4Sm80ELb0ELb1ELb0ELb1ELb0ELb1ELb1ELb1EEENS1_21CollectiveEpilogueFwdINS6_IJS8_S8_S9_EEENS6_IJNS7_ILi1EEESH_SH_EEESB_SD_Li256ELb1ELb1ELb1ELb0EEENS1_36VarlenDynamicPersistentTileSchedulerILi128ELi96ELi256ELi256ELb1ELb1ELb0ELb1ELb0ELb1EEEEEEEEEvNT_6ParamsE)
        /*0050*/ 	.word	0x00000004


	//----- nvinfo : EIATTR_FRAME_SIZE
	.align		4
.L_24:
        /*0054*/ 	.byte	0x04, 0x11
        /*0056*/ 	.short	(.L_26 - .L_25)
	.align		4
.L_25:
        /*0058*/ 	.word	index@(_ZN7cutlass13device_kernelIN5flash19enable_sm80_to_sm89INS1_16FlashAttnFwdSm80INS1_25CollectiveMainloopFwdSm80ILi8ELi1ELb1EN4cute5tupleIJNS5_1CILi128EEENS7_ILi96EEES8_EEELi128ENS_10bfloat16_tEfNS_4arch4Sm80ELb0ELb1ELb0ELb1ELb0ELb1ELb1ELb1EEENS1_21CollectiveEpilogueFwdINS6_IJS8_S8_S9_EEENS6_IJNS7_ILi1EEESH_SH_EEESB_SD_Li256ELb1ELb1ELb1ELb0EEENS1_36VarlenDynamicPersistentTileSchedulerILi128ELi96ELi256ELi256ELb1ELb1ELb0ELb1ELb0ELb1EEEEEEEEEvNT_6ParamsE)
        /*005c*/ 	.word	0x00000000


	//----- nvinfo : EIATTR_REGCOUNT
	.align		4
.L_26:
        /*0060*/ 	.byte	0x04, 0x2f
        /*0062*/ 	.short	(.L_28 - .L_27)
	.align		4
.L_27:
        /*0064*/ 	.word	index@(_ZN7cutlass13device_kernelIN5flash19enable_sm80_to_sm89INS1_16FlashAttnFwdSm80INS1_25CollectiveMainloopFwdSm80ILi8ELi1ELb1EN4cute5tupleIJNS5_1CILi128EEENS7_ILi96EEES8_EEELi128ENS_10bfloat16_tEfNS_4arch4Sm80ELb0ELb1ELb0ELb1ELb0ELb0ELb1ELb1EEENS1_21CollectiveEpilogueFwdINS6_IJS8_S8_S9_EEENS6_IJNS7_ILi1EEESH_SH_EEESB_SD_Li256ELb1ELb1ELb1ELb0EEENS1_36VarlenDynamicPersistentTileSchedulerILi128ELi96ELi256ELi256ELb1ELb1ELb0ELb1ELb0ELb1EEEEEEEEEvNT_6ParamsE)
        /*0068*/ 	.word	0x00000004


	//----- nvinfo : EIATTR_FRAME_SIZE
	.align		4
.L_28:
        /*006c*/ 	.byte	0x04, 0x11
        /*006e*/ 	.short	(.L_30 - .L_29)
	.align		4
.L_29:
        /*0070*/ 	.word	index@(_ZN7cutlass13device_kernelIN5flash19enable_sm80_to_sm89INS1_16FlashAttnFwdSm80INS1_25CollectiveMainloopFwdSm80ILi8ELi1ELb1EN4cute5tupleIJNS5_1CILi128EEENS7_ILi96EEES8_EEELi128ENS_10bfloat16_tEfNS_4arch4Sm80ELb0ELb1ELb0ELb1ELb0ELb0ELb1ELb1EEENS1_21CollectiveEpilogueFwdINS6_IJS8_S8_S9_EEENS6_IJNS7_ILi1EEESH_SH_EEESB_SD_Li256ELb1ELb1ELb1ELb0EEENS1_36VarlenDynamicPersistentTileSchedulerILi128ELi96ELi256ELi256ELb1ELb1ELb0ELb1ELb0ELb1EEEEEEEEEvNT_6ParamsE)
        /*0074*/ 	.word	0x00000000


	//----- nvinfo : EIATTR_REGCOUNT
	.align		4
.L_30:
        /*0078*/ 	.byte	0x04, 0x2f
        /*007a*/ 	.short	(.L_32 - .L_31)
	.align		4
.L_31:
        /*007c*/ 	.word	index@(_ZN7cutlass13device_kernelIN5flash19enable_sm80_to_sm89INS1_16FlashAttnFwdSm80INS1_25CollectiveMainloopFwdSm80ILi4ELi1ELb0EN4cute5tupleIJNS5_1CILi128EEENS7_ILi48EEES8_EEELi128ENS_10bfloat16_tEfNS_4arch4Sm80ELb0ELb1ELb0ELb0ELb0ELb0ELb1ELb1EEENS1_21CollectiveEpilogueFwdINS6_IJS8_S8_S9_EEENS6_IJNS7_ILi1EEESH_SH_EEESB_SD_Li128ELb0ELb1ELb1ELb0EEENS1_19SingleTileSchedulerILb0ELb1ELb1ELi128EEEEEEEEEvNT_6ParamsE)
        /*0080*/ 	.word	0x00000004


	//----- nvinfo : EIATTR_FRAME_SIZE
	.align		4
.L_32:
        /*0084*/ 	.byte	0x04, 0x11
        /*0086*/ 	.short	(.L_34 - .L_33)
	.align		4
.L_33:
        /*0088*/ 	.word	index@(_ZN7cutlass13device_kernelIN5flash19enable_sm80_to_sm89INS1_16FlashAttnFwdSm80INS1_25CollectiveMainloopFwdSm80ILi4ELi1ELb0EN4cute5tupleIJNS5_1CILi128EEENS7_ILi48EEES8_EEELi128ENS_10bfloat16_tEfNS_4arch4Sm80ELb0ELb1ELb0ELb0ELb0ELb0ELb1ELb1EEENS1_21CollectiveEpilogueFwdINS6_IJS8_S8_S9_EEENS6_IJNS7_ILi1EEESH_SH_EEESB_SD_Li128ELb0ELb1ELb1ELb0EEENS1_19SingleTileSchedulerILb0ELb1ELb1ELi128EEEEEEEEEvNT_6ParamsE)
        /*008c*/ 	.word	0x00000000


	//----- nvinfo : EIATTR_REGCOUNT
	.align		4
.L_34:
        /*0090*/ 	.byte	0x04, 0x2f
        /*0092*/ 	.short	(.L_36 - .L_35)
	.align		4
.L_35:
        /*0094*/ 	.word	index@(_ZN7cutlass13device_kernelIN5flash19enable_sm80_to_sm89INS1_16FlashAttnFwdSm80INS1_25CollectiveMainloopFwdSm80ILi8ELi1ELb1EN4cute5tupleIJNS5_1CILi128EEENS7_ILi112EEES8_EEELi128ENS_10bfloat16_tEfNS_4arch4Sm80ELb0ELb0ELb0ELb1ELb0ELb1ELb1ELb1EEENS1_21CollectiveEpilogueFwdINS6_IJS8_S8_S9_EEENS6_IJNS7_ILi1EEESH_SH_EEESB_SD_Li256ELb1ELb1ELb1ELb0EEENS1_36VarlenDynamicPersistentTileSchedulerILi128ELi112ELi256ELi256ELb1ELb1ELb0ELb0ELb1ELb1EEEEEEEEEvNT_6ParamsE)
        /*0098*/ 	.word	0x00000004


	//----- nvinfo : EIATTR_FRAME_SIZE
	.align		4
.L_36:
        /*009c*/ 	.byte	0x04, 0x11
        /*009e*/ 	.short	(.L_38 - .L_37)
	.align		4
.L_37:
        /*00a0*/ 	.word	index@(_ZN7cutlass13device_kernelIN5flash19enable_sm80_to_sm89INS1_16FlashAttnFwdSm80INS1_25CollectiveMainloopFwdSm80ILi8ELi1ELb1EN4cute5tupleIJNS5_1CILi128EEENS7_ILi112EEES8_EEELi128ENS_10bfloat16_tEfNS_4arch4Sm80ELb0ELb0ELb0ELb1ELb0ELb1ELb1ELb1EEENS1_21CollectiveEpilogueFwdINS6_IJS8_S8_S9_EEENS6_IJNS7_ILi1EEESH_SH_EEESB_SD_Li256ELb1ELb1ELb1ELb0EEENS1_36VarlenDynamicPersistentTileSchedulerILi128ELi112ELi256ELi256ELb1ELb1ELb0ELb0ELb1ELb1EEEEEEEEEvNT_6ParamsE)
        /*00a4*/ 	.word	0x00000000


	//----- nvinfo : EIATTR_REGCOUNT
	.align		4
.L_38:
        /*00a8*/ 	.byte	0x04, 0x2f
        /*00aa*/ 	.short	(.L_40 - .L_39)
	.align		4
.L_39:
        /*00ac*/ 	.word	index@(_ZN7cutlass13device_kernelIN5flash19enable_sm80_to_sm89INS1_16FlashAttnFwdSm80INS1_25CollectiveMainloopFwdSm80ILi8ELi1ELb1EN4cute5tupleIJNS5_1CILi128EEENS7_ILi112EEES8_EEELi128ENS_10bfloat16_tEfNS_4arch4Sm80ELb0ELb0ELb0ELb1ELb0ELb0ELb1ELb1EEENS1_21CollectiveEpilogueFwdINS6_IJS8_S8_S9_EEENS6_IJNS7_ILi1EEESH_SH_EEESB_SD_Li256ELb1ELb1ELb1ELb0EEENS1_36VarlenDynamicPersistentTileSchedulerILi128ELi112ELi256ELi256ELb1ELb1ELb0ELb0ELb1ELb1EEEEEEEEEvNT_6ParamsE)
        /*00b0*/ 	.word	0x00000004


	//----- nvinfo : EIATTR_FRAME_SIZE
	.align		4
.L_40:
        /*00b4*/ 	.byte	0x04, 0x11
        /*00b6*/ 	.short	(.L_42 - .L_41)
	.align		4
.L_41:
        /*00b8*/ 	.word	index@(_ZN7cutlass13device_kernelIN5flash19enable_sm80_to_sm89INS1_16FlashAttnFwdSm80INS1_25CollectiveMainloopFwdSm80ILi8ELi1ELb1EN4cute5tupleIJNS5_1CILi128EEENS7_ILi112EEES8_EEELi128ENS_10bfloat16_tEfNS_4arch4Sm80ELb0ELb0ELb0ELb1ELb0ELb0ELb1ELb1EEENS1_21CollectiveEpilogueFwdINS6_IJS8_S8_S9_EEENS6_IJNS7_ILi1EEESH_SH_EEESB_SD_Li256ELb1ELb1ELb1ELb0EEENS1_36VarlenDynamicPersistentTileSchedulerILi128ELi112ELi256ELi256ELb1ELb1ELb0ELb0ELb1ELb1EEEEEEEEEvNT_6ParamsE)
        /*00bc*/ 	.word	0x00000000


	//----- nvinfo : EIATTR_REGCOUNT
	.align		4
.L_42:
        /*00c0*/ 	.byte	0x04, 0x2f
        /*00c2*/ 	.short	(.L_44 - .L_43)
	.align		4
.L_43:
        /*00c4*/ 	.word	index@(_ZN7cutlass13device_kernelIN5flash19enable_sm80_to_sm89INS1_16FlashAttnFwdSm80INS1_25CollectiveMainloopFwdSm80ILi4ELi1ELb0EN4cute5tupleIJNS5_1CILi128EEENS7_ILi64EEES8_EEELi128ENS_10bfloat16_tEfNS_4arch4Sm80ELb0ELb0ELb0ELb0ELb0ELb0ELb1ELb1EEENS1_21CollectiveEpilogueFwdINS6_IJS8_S8_S9_EEENS6_IJNS7_ILi1EEESH_SH_EEESB_SD_Li128ELb0ELb1ELb1ELb0EEENS1_19SingleTileSchedulerILb0ELb1ELb1ELi128EEEEEEEEEvNT_6ParamsE)
        /*00c8*/ 	.word	0x00000004


	//----- nvinfo : EIATTR_FRAME_SIZE
	.align		4
.L_44:
        /*00cc*/ 	.byte	0x04, 0x11
        /*00ce*/ 	.short	(.L_46 - .L_45)
	.align		4
.L_45:
        /*00d0*/ 	.word	index@(_ZN7cutlass13device_kernelIN5flash19enable_sm80_to_sm89INS1_16FlashAttnFwdSm80INS1_25CollectiveMainloopFwdSm80ILi4ELi1ELb0EN4cute5tupleIJNS5_1CILi128EEENS7_ILi64EEES8_EEELi128ENS_10bfloat16_tEfNS_4arch4Sm80ELb0ELb0ELb0ELb0ELb0ELb0ELb1ELb1EEENS1_21CollectiveEpilogueFwdINS6_IJS8_S8_S9_EEENS6_IJNS7_ILi1EEESH_SH_EEESB_SD_Li128ELb0ELb1ELb1ELb0EEENS1_19SingleTileSchedulerILb0ELb1ELb1ELi128EEEEEEEEEvNT_6ParamsE)
        /*00d4*/ 	.word	0x00000000


	//----- nvinfo : EIATTR_REGCOUNT
	.align		4
.L_46:
        /*00d8*/ 	.byte	0x04, 0x2f
        /*00da*/ 	.short	(.L_48 - .L_47)
	.align		4
.L_47:
        /*00dc*/ 	.word	index@(_ZN7cutlass13device_kernelIN5flash19enable_sm80_to_sm89INS1_16FlashAttnFwdSm80INS1_25CollectiveMainloopFwdSm80ILi8ELi1ELb1EN4cute5tupleIJNS5_1CILi128EEES8_S8_EEELi128ENS_10bfloat16_tEfNS_4arch4Sm80ELb1ELb0ELb0ELb0ELb0ELb0ELb1ELb1EEENS1_21CollectiveEpilogueFwdIS9_NS6_IJNS7_ILi1EEESF_SF_EEESA_SC_Li256ELb0ELb1ELb1ELb0EEENS1_30DynamicPersistentTileSchedulerILi256ELi256ELb1ELb1ELb0EEEEEEEEEvNT_6ParamsE)
        /*00e0*/ 	.word	0x00000004


	//----- nvinfo : EIATTR_FRAME_SIZE
	.align		4
.L_48:
        /*00e4*/ 	.byte	0x04, 0x11
        /*00e6*/ 	.short	(.L_50 - .L_49)
	.align		4
.L_49:
        /*00e8*/ 	.word	index@(_ZN7cutlass13device_kernelIN5flash19enable_sm80_to_sm89INS1_16FlashAttnFwdSm80INS1_25CollectiveMainloopFwdSm80ILi8ELi1ELb1EN4cute5tupleIJNS5_1CILi128EEES8_S8_EEELi128ENS_10bfloat16_tEfNS_4arch4Sm80ELb1ELb0ELb0ELb0ELb0ELb0ELb1ELb1EEENS1_21CollectiveEpilogueFwdIS9_NS6_IJNS7_ILi1EEESF_SF_EEESA_SC_Li256ELb0ELb1ELb1ELb0EEENS1_30DynamicPersistentTileSchedulerILi256ELi256ELb1ELb1ELb0EEEEEEEEEvNT_6ParamsE)
        /*00ec*/ 	.word	0x00000000


	//----- nvinfo : EIATTR_REGCOUNT
	.align		4
.L_50:
        /*00f0*/ 	.byte	0x04, 0x2f
        /*00f2*/ 	.short	(.L_52 - .L_51)
	.align		4
.L_51:
        /*00f4*/ 	.word	index@(_ZN7cutlass13device_kernelIN5flash19enable_sm80_to_sm89INS1_16FlashAttnFwdSm80INS1_25CollectiveMainloopFwdSm80ILi8ELi1ELb1EN4cute5tupleIJNS5_1CILi128EEENS7_ILi96EEES8_EEELi128ENS_10bfloat16_tEfNS_4arch4Sm80ELb0ELb1ELb0ELb0ELb0ELb0ELb1ELb1EEENS1_21CollectiveEpilogueFwdINS6_IJS8_S8_S9_EEENS6_IJNS7_ILi1EEESH_SH_EEESB_SD_Li256ELb0ELb1ELb1ELb0EEENS1_19SingleTileSchedulerILb0ELb1ELb1ELi128EEEEEEEEEvNT_6ParamsE)
        /*00f8*/ 	.word	0x00000004


	//----- nvinfo : EIATTR_FRAME_SIZE
	.align		4
.L_52:
        /*00fc*/ 	.byte	0x04, 0x11
        /*00fe*/ 	.short	(.L_54 - .L_53)
	.align		4
.L_53:
        /*0100*/ 	.word	index@(_ZN7cutlass13device_kernelIN5flash19enable_sm80_to_sm89INS1_16FlashAttnFwdSm80INS1_25CollectiveMainloopFwdSm80ILi8ELi1ELb1EN4cute5tupleIJNS5_1CILi128EEENS7_ILi96EEES8_EEELi128ENS_10bfloat16_tEfNS_4arch4Sm80ELb0ELb1ELb0ELb0ELb0ELb0ELb1ELb1EEENS1_21CollectiveEpilogueFwdINS6_IJS8_S8_S9_EEENS6_IJNS7_ILi1EEESH_SH_EEESB_SD_Li256ELb0ELb1ELb1ELb0EEENS1_19SingleTileSchedulerILb0ELb1ELb1ELi128EEEEEEEEEvNT_6ParamsE)
        /*0104*/ 	.word	0x00000000


	//----- nvinfo : EIATTR_REGCOUNT
	.align		4
.L_54:
        /*0108*/ 	.byte	0x04, 0x2f
        /*010a*/ 	.short	(.L_56 - .L_55)
	.align		4
.L_55:
        /*010c*/ 	.word	index@(_ZN7cutlass13device_kernelIN5flash19enable_sm80_to_sm89INS1_16FlashAttnFwdSm80INS1_25CollectiveMainloopFwdSm80ILi8ELi1ELb1EN4cute5tupleIJNS5_1CILi128EEES8_S8_EEELi128ENS_10bfloat16_tEfNS_4arch4Sm80ELb0ELb0ELb0ELb0ELb0ELb0ELb1ELb1EEENS1_21CollectiveEpilogueFwdIS9_NS6_IJNS7_ILi1EEESF_SF_EEESA_SC_Li256ELb0ELb1ELb1ELb0EEENS1_19SingleTileSchedulerILb0ELb1ELb1ELi128EEEEEEEEEvNT_6ParamsE)
        /*0110*/ 	.word	0x00000004


	//----- nvinfo : EIATTR_FRAME_SIZE
	.align		4
.L_56:
        /*0114*/ 	.byte	0x04, 0x11
        /*0116*/ 	.short	(.L_58 - .L_57)
	.align		4
.L_57:
        /*0118*/ 	.word	index@(_ZN7cutlass13device_kernelIN5flash19enable_sm80_to_sm89INS1_16FlashAttnFwdSm80INS1_25CollectiveMainloopFwdSm80ILi8ELi1ELb1EN4cute5tupleIJNS5_1CILi128EEES8_S8_EEELi128ENS_10bfloat16_tEfNS_4arch4Sm80ELb0ELb0ELb0ELb0ELb0ELb0ELb1ELb1EEENS1_21CollectiveEpilogueFwdIS9_NS6_IJNS7_ILi1EEESF_SF_EEESA_SC_Li256ELb0ELb1ELb1ELb0EEENS1_19SingleTileSchedulerILb0ELb1ELb1ELi128EEEEEEEEEvNT_6ParamsE)
        /*011c*/ 	.word	0x00000000


	//----- nvinfo : EIATTR_MIN_STACK_SIZE
	.align		4
.L_58:
        /*0120*/ 	.byte	0x04, 0x12
        /*0122*/ 	.short	(.L_60 - .L_59)
	.align		4
.L_59:
        /*0124*/ 	.word	index@(_ZN7cutlass13device_kernelIN5flash19enable_sm80_to_sm89INS1_16FlashAttnFwdSm80INS1_25CollectiveMainloopFwdSm80ILi8ELi1ELb1EN4cute5tupleIJNS5_1CILi128EEES8_S8_EEELi128ENS_10bfloat16_tEfNS_4arch4Sm80ELb0ELb0ELb0ELb0ELb0ELb0ELb1ELb1EEENS1_21CollectiveEpilogueFwdIS9_NS6_IJNS7_ILi1EEESF_SF_EEESA_SC_Li256ELb0ELb1ELb1ELb0EEENS1_19SingleTileSchedulerILb0ELb1ELb1ELi128EEEEEEEEEvNT_6ParamsE)
        /*0128*/ 	.word	0x00000000


	//----- nvinfo : EIATTR_MIN_STACK_SIZE
	.align		4
.L_60:
        /*012c*/ 	.byte	0x04, 0x12
        /*012e*/ 	.short	(.L_62 - .L_61)
	.align		4
.L_61:
        /*0130*/ 	.word	index@(_ZN7cutlass13device_kernelIN5flash19enable_sm80_to_sm89INS1_16FlashAttnFwdSm80INS1_25CollectiveMainloopFwdSm80ILi8ELi1ELb1EN4cute5tupleIJNS5_1CILi128EEENS7_ILi96EEES8_EEELi128ENS_10bfloat16_tEfNS_4arch4Sm80ELb0ELb1ELb0ELb0ELb0ELb0ELb1ELb1EEENS1_21CollectiveEpilogueFwdINS6_IJS8_S8_S9_EEENS6_IJNS7_ILi1EEESH_SH_EEESB_SD_Li256ELb0ELb1ELb1ELb0EEENS1_19SingleTileSchedulerILb0ELb1ELb1ELi128EEEEEEEEEvNT_6ParamsE)
        /*0134*/ 	.word	0x00000000


	//----- nvinfo : EIATTR_MIN_STACK_SIZE
	.align		4
.L_62:
        /*0138*/ 	.byte	0x04, 0x12
        /*013a*/ 	.short	(.L_64 - .L_63)
	.align		4
.L_63:
        /*013c*/ 	.word	index@(_ZN7cutlass13device_kernelIN5flash19enable_sm80_to_sm89INS1_16FlashAttnFwdSm80INS1_25CollectiveMainloopFwdSm80ILi8ELi1ELb1EN4cute5tupleIJNS5_1CILi128EEES8_S8_EEELi128ENS_10bfloat16_tEfNS_4arch4Sm80ELb1ELb0ELb0ELb0ELb0ELb0ELb1ELb1EEENS1_21CollectiveEpilogueFwdIS9_NS6_IJNS7_ILi1EEESF_SF_EEESA_SC_Li256ELb0ELb1ELb1ELb0EEENS1_30DynamicPersistentTileSchedulerILi256ELi256ELb1ELb1ELb0EEEEEEEEEvNT_6ParamsE)
        /*0140*/ 	.word	0x00000000


	//----- nvinfo : EIATTR_MIN_STACK_SIZE
	.align		4
.L_64:
        /*0144*/ 	.byte	0x04, 0x12
        /*0146*/ 	.short	(.L_66 - .L_65)
	.align		4
.L_65:
        /*0148*/ 	.word	index@(_ZN7cutlass13device_kernelIN5flash19enable_sm80_to_sm89INS1_16FlashAttnFwdSm80INS1_25CollectiveMainloopFwdSm80ILi4ELi1ELb0EN4cute5tupleIJNS5_1CILi128EEENS7_ILi64EEES8_EEELi128ENS_10bfloat16_tEfNS_4arch4Sm80ELb0ELb0ELb0ELb0ELb0ELb0ELb1ELb1EEENS1_21CollectiveEpilogueFwdINS6_IJS8_S8_S9_EEENS6_IJNS7_ILi1EEESH_SH_EEESB_SD_Li128ELb0ELb1ELb1ELb0EEENS1_19SingleTileSchedulerILb0ELb1ELb1ELi128EEEEEEEEEvNT_6ParamsE)
        /*014c*/ 	.word	0x00000000


	//----- nvinfo : EIATTR_MIN_STACK_SIZE
	.align		4
.L_66:
        /*0150*/ 	.byte	0x04, 0x12
        /*0152*/ 	.short	(.L_68 - .L_67)
	.align		4
.L_67:
        /*0154*/ 	.word	index@(_ZN7cutlass13device_kernelIN5flash19enable_sm80_to_sm89INS1_16FlashAttnFwdSm80INS1_25CollectiveMainloopFwdSm80ILi8ELi1ELb1EN4cute5tupleIJNS5_1CILi128EEENS7_ILi112EEES8_EEELi128ENS_10bfloat16_tEfNS_4arch4Sm80ELb0ELb0ELb0ELb1ELb0ELb0ELb1ELb1EEENS1_21CollectiveEpilogueFwdINS6_IJS8_S8_S9_EEENS6_IJNS7_ILi1EEESH_SH_EEESB_SD_Li256ELb1ELb1ELb1ELb0EEENS1_36VarlenDynamicPersistentTileSchedulerILi128ELi112ELi256ELi256ELb1ELb1ELb0ELb0ELb1ELb1EEEEEEEEEvNT_6ParamsE)
        /*0158*/ 	.word	0x00000000


	//----- nvinfo : EIATTR_MIN_STACK_SIZE
	.align		4
.L_68:
        /*015c*/ 	.byte	0x04, 0x12
        /*015e*/ 	.short	(.L_70 - .L_69)
	.align		4
.L_69:
        /*0160*/ 	.word	index@(_ZN7cutlass13device_kernelIN5flash19enable_sm80_to_sm89INS1_16FlashAttnFwdSm80INS1_25CollectiveMainloopFwdSm80ILi8ELi1ELb1EN4cute5tupleIJNS5_1CILi128EEENS7_ILi112EEES8_EEELi128ENS_10bfloat16_tEfNS_4arch4Sm80ELb0ELb0ELb0ELb1ELb0ELb1ELb1ELb1EEENS1_21CollectiveEpilogueFwdINS6_IJS8_S8_S9_EEENS6_IJNS7_ILi1EEESH_SH_EEESB_SD_Li256ELb1ELb1ELb1ELb0EEENS1_36VarlenDynamicPersistentTileSchedulerILi128ELi112ELi256ELi256ELb1ELb1ELb0ELb0ELb1ELb1EEEEEEEEEvNT_6ParamsE)
        /*0164*/ 	.word	0x00000000


	//----- nvinfo : EIATTR_MIN_STACK_SIZE
	.align		4
.L_70:
        /*0168*/ 	.byte	0x04, 0x12
        /*016a*/ 	.short	(.L_72 - .L_71)
	.align		4
.L_71:
        /*016c*/ 	.word	index@(_ZN7cutlass13device_kernelIN5flash19enable_sm80_to_sm89INS1_16FlashAttnFwdSm80INS1_25CollectiveMainloopFwdSm80ILi4ELi1ELb0EN4cute5tupleIJNS5_1CILi128EEENS7_ILi48EEES8_EEELi128ENS_10bfloat16_tEfNS_4arch4Sm80ELb0ELb1ELb0ELb0ELb0ELb0ELb1ELb1EEENS1_21CollectiveEpilogueFwdINS6_IJS8_S8_S9_EEENS6_IJNS7_ILi1EEESH_SH_EEESB_SD_Li128ELb0ELb1ELb1ELb0EEENS1_19SingleTileSchedulerILb0ELb1ELb1ELi128EEEEEEEEEvNT_6ParamsE)
        /*0170*/ 	.word	0x00000000


	//----- nvinfo : EIATTR_MIN_STACK_SIZE
	.align		4
.L_72:
        /*0174*/ 	.byte	0x04, 0x12
        /*0176*/ 	.short	(.L_74 - .L_73)
	.align		4
.L_73:
        /*0178*/ 	.word	index@(_ZN7cutlass13device_kernelIN5flash19enable_sm80_to_sm89INS1_16FlashAttnFwdSm80INS1_25CollectiveMainloopFwdSm80ILi8ELi1ELb1EN4cute5tupleIJNS5_1CILi128EEENS7_ILi96EEES8_EEELi128ENS_10bfloat16_tEfNS_4arch4Sm80ELb0ELb1ELb0ELb1ELb0ELb0ELb1ELb1EEENS1_21CollectiveEpilogueFwdINS6_IJS8_S8_S9_EEENS6_IJNS7_ILi1EEESH_SH_EEESB_SD_Li256ELb1ELb1ELb1ELb0EEENS1_36VarlenDynamicPersistentTileSchedulerILi128ELi96ELi256ELi256ELb1ELb1ELb0ELb1ELb0ELb1EEEEEEEEEvNT_6ParamsE)
        /*017c*/ 	.word	0x00000000


	//----- nvinfo : EIATTR_MIN_STACK_SIZE
	.align		4
.L_74:
        /*0180*/ 	.byte	0x04, 0x12
        /*0182*/ 	.short	(.L_76 - .L_75)
	.align		4
.L_75:
        /*0184*/ 	.word	index@(_ZN7cutlass13device_kernelIN5flash19enable_sm80_to_sm89INS1_16FlashAttnFwdSm80INS1_25CollectiveMainloopFwdSm80ILi8ELi1ELb1EN4cute5tupleIJNS5_1CILi128EEENS7_ILi96EEES8_EEELi128ENS_10bfloat16_tEfNS_4arch4Sm80ELb0ELb1ELb0ELb1ELb0ELb1ELb1ELb1EEENS1_21CollectiveEpilogueFwdINS6_IJS8_S8_S9_EEENS6_IJNS7_ILi1EEESH_SH_EEESB_SD_Li256ELb1ELb1ELb1ELb0EEENS1_36VarlenDynamicPersistentTileSchedulerILi128ELi96ELi256ELi256ELb1ELb1ELb0ELb1ELb0ELb1EEEEEEEEEvNT_6ParamsE)
        /*0188*/ 	.word	0x00000000


	//----- nvinfo : EIATTR_MIN_STACK_SIZE
	.align		4
.L_76:
        /*018c*/ 	.byte	0x04, 0x12
        /*018e*/ 	.short	(.L_78 - .L_77)
	.align		4
.L_77:
        /*0190*/ 	.word	index@(_ZN7cutlass13device_kernelIN5flash19enable_sm80_to_sm89INS1_16FlashAttnFwdSm80INS1_25CollectiveMainloopFwdSm80ILi4ELi1ELb0EN4cute5tupleIJNS5_1CILi128EEENS7_ILi64EEES8_EEELi128ENS_10bfloat16_tEfNS_4arch4Sm80ELb1ELb0ELb0ELb0ELb0ELb0ELb1ELb1EEENS1_21CollectiveEpilogueFwdINS6_IJS8_S8_S9_EEENS6_IJNS7_ILi1EEESH_SH_EEESB_SD_Li128ELb0ELb1ELb1ELb0EEENS1_30DynamicPersistentTileSchedulerILi128ELi128ELb1ELb1ELb0EEEEEEEEEvNT_6ParamsE)
        /*0194*/ 	.word	0x00000000


	//----- nvinfo : EIATTR_MIN_STACK_SIZE
	.align		4
.L_78:
        /*0198*/ 	.byte	0x04, 0x12
        /*019a*/ 	.short	(.L_80 - .L_79)
	.align		4
.L_79:
        /*019c*/ 	.word	index@(_ZN7cutlass13device_kernelIN5flash19enable_sm80_to_sm89INS1_16FlashAttnFwdSm80INS1_25CollectiveMainloopFwdSm80ILi8ELi1ELb1EN4cute5tupleIJNS5_1CILi128EEENS7_ILi112EEES8_EEELi128ENS_10bfloat16_tEfNS_4arch4Sm80ELb1ELb0ELb0ELb1ELb0ELb0ELb1ELb1EEENS1_21CollectiveEpilogueFwdINS6_IJS8_S8_S9_EEENS6_IJNS7_ILi1EEESH_SH_EEESB_SD_Li256ELb1ELb1ELb1ELb0EEENS1_36VarlenDynamicPersistentTileSchedulerILi128ELi112ELi256ELi256ELb1ELb1ELb0ELb1ELb1ELb1EEEEEEEEEvNT_6ParamsE)
        /*01a0*/ 	.word	0x00000000


	//----- nvinfo : EIATTR_MIN_STACK_SIZE
	.align		4
.L_80:
        /*01a4*/ 	.byte	0x04, 0x12
        /*01a6*/ 	.short	(.L_82 - .L_81)
	.align		4
.L_81:
        /*01a8*/ 	.word	index@(_ZN7cutlass13device_kernelIN5flash19enable_sm80_to_sm89INS1_16FlashAttnFwdSm80INS1_25CollectiveMainloopFwdSm80ILi8ELi1ELb1EN4cute5tupleIJNS5_1CILi128EEENS7_ILi112EEES8_EEELi128ENS_10bfloat16_tEfNS_4arch4Sm80ELb1ELb0ELb0ELb1ELb0ELb1ELb1ELb1EEENS1_21CollectiveEpilogueFwdINS6_IJS8_S8_S9_EEENS6_IJNS7_ILi1EEESH_SH_EEESB_SD_Li256ELb1ELb1ELb1ELb0EEENS1_36VarlenDynamicPersistentTileSchedulerILi128ELi112ELi256ELi256ELb1ELb1ELb0ELb1ELb1ELb1EEEEEEEEEvNT_6ParamsE)
        /*01ac*/ 	.word	0x00000000
.L_82:


//--------------------- .nv.compat                --------------------------
	.section	.nv.compat,"",@"SHT_CUDA_COMPAT_INFO"
	.align	4
        /*0000*/ 	.byte	0x02, 0x09, 0x01, 0x00, 0x02, 0x02, 0x01, 0x00, 0x02, 0x05, 0x05, 0x00, 0x03, 0x07, 0x01, 0x01
        /*0010*/ 	.byte	0x02, 0x03, 0x00, 0x00, 0x02, 0x06, 0x01, 0x00, 0x04, 0x0b, 0x08, 0x00, 0x09, 0x00, 0x00, 0x00
        /*0020*/ 	.byte	0x00, 0x00, 0x00, 0x00


//--------------------- .nv.info._ZN7cutlass13device_kernelIN5flash19enable_sm80_to_sm89INS1_16FlashAttnFwdSm80INS1_25CollectiveMainloopFwdSm80ILi8ELi1ELb1EN4cute5tupleIJNS5_1CILi128EEES8_S8_EEELi128ENS_10bfloat16_tEfNS_4arch4Sm80ELb0ELb0ELb0ELb0ELb0ELb0ELb1ELb1EEENS1_21CollectiveEpilogueFwdIS9_NS6_IJNS7_ILi1EEESF_SF_EEESA_SC_Li256ELb0ELb1ELb1ELb0EEENS1_19SingleTileSchedulerILb0ELb1ELb1ELi128EEEEEEEEEvNT_6ParamsE --------------------------
	.section	.nv.info._ZN7cutlass13device_kernelIN5flash19enable_sm80_to_sm89INS1_16FlashAttnFwdSm80INS1_25CollectiveMainloopFwdSm80ILi8ELi1ELb1EN4cute5tupleIJNS5_1CILi128EEES8_S8_EEELi128ENS_10bfloat16_tEfNS_4arch4Sm80ELb0ELb0ELb0ELb0ELb0ELb0ELb1ELb1EEENS1_21CollectiveEpilogueFwdIS9_NS6_IJNS7_ILi1EEESF_SF_EEESA_SC_Li256ELb0ELb1ELb1ELb0EEENS1_19SingleTileSchedulerILb0ELb1ELb1ELi128EEEEEEEEEvNT_6ParamsE,"",@"SHT_CUDA_INFO"
	.sectionflags	@""
	.align	4


	//----- nvinfo : EIATTR_CUDA_API_VERSION
	.align		4
        /*0000*/ 	.byte	0x04, 0x37
        /*0002*/ 	.short	(.L_84 - .L_83)
.L_83:
        /*0004*/ 	.word	0x00000082


	//----- nvinfo : EIATTR_KPARAM_INFO
	.align		4
.L_84:
        /*0008*/ 	.byte	0x04, 0x17
        /*000a*/ 	.short	(.L_86 - .L_85)
.L_85:
        /*000c*/ 	.word	0x00000000
        /*0010*/ 	.short	0x0000
        /*0012*/ 	.short	0x0000
        /*0014*/ 	.byte	0x00, 0xf0, 0x61, 0x10


	//----- nvinfo : EIATTR_SPARSE_MMA_MASK
	.align		4
.L_86:
        /*0018*/ 	.byte	0x03, 0x50
        /*001a*/ 	.short	0x0000


	//----- nvinfo : EIATTR_MAXREG_COUNT
	.align		4
        /*001c*/ 	.byte	0x03, 0x1b
        /*001e*/ 	.short	0x00ff


	//----- nvinfo : EIATTR_MERCURY_ISA_VERSION
	.align		4
        /*0020*/ 	.byte	0x03, 0x5f
        /*0022*/ 	.short	0x0101


	//----- nvinfo : EIATTR_VRC_CTA_INIT_COUNT
	.align		4
        /*0024*/ 	.byte	0x02, 0x4a
	.zero		1
	.zero		1


	//----- nvinfo : EIATTR_EXIT_INSTR_OFFSETS
	.align		4
        /*0028*/ 	.byte	0x04, 0x1c
        /*002a*/ 	.short	(.L_88 - .L_87)


	//   ....[0]....
.L_87:
        /*002c*/ 	.word	0x00000010


	//----- nvinfo : EIATTR_MAX_THREADS
	.align		4
.L_88:
        /*0030*/ 	.byte	0x04, 0x05
        /*0032*/ 	.short	(.L_90 - .L_89)
.L_89:
        /*0034*/ 	.word	0x00000100
        /*0038*/ 	.word	0x00000001
        /*003c*/ 	.word	0x00000001


	//----- nvinfo : EIATTR_CBANK_PARAM_SIZE
	.align		4
.L_90:
        /*0040*/ 	.byte	0x03, 0x19
        /*0042*/ 	.short	0x0418


	//----- nvinfo : EIATTR_PARAM_CBANK
	.align		4
        /*0044*/ 	.byte	0x04, 0x0a
        /*0046*/ 	.short	(.L_92 - .L_91)
	.align		4
.L_91:
        /*0048*/ 	.word	index@(.nv.constant0._ZN7cutlass13device_kernelIN5flash19enable_sm80_to_sm89INS1_16FlashAttnFwdSm80INS1_25CollectiveMainloopFwdSm80ILi8ELi1ELb1EN4cute5tupleIJNS5_1CILi128EEES8_S8_EEELi128ENS_10bfloat16_tEfNS_4arch4Sm80ELb0ELb0ELb0ELb0ELb0ELb0ELb1ELb1EEENS1_21CollectiveEpilogueFwdIS9_NS6_IJNS7_ILi1EEESF_SF_EEESA_SC_Li256ELb0ELb1ELb1ELb0EEENS1_19SingleTileSchedulerILb0ELb1ELb1ELi128EEEEEEEEEvNT_6ParamsE)
        /*004c*/ 	.short	0x0380
        /*004e*/ 	.short	0x0418


	//----- nvinfo : EIATTR_SW_WAR
	.align		4
.L_92:
        /*0050*/ 	.byte	0x04, 0x36
        /*0052*/ 	.short	(.L_94 - .L_93)
.L_93:
        /*0054*/ 	.word	0x00000008
.L_94:


//--------------------- .nv.info._ZN7cutlass13device_kernelIN5flash19enable_sm80_to_sm89INS1_16FlashAttnFwdSm80INS1_25CollectiveMainloopFwdSm80ILi8ELi1ELb1EN4cute5tupleIJNS5_1CILi128EEENS7_ILi96EEES8_EEELi128ENS_10bfloat16_tEfNS_4arch4Sm80ELb0ELb1ELb0ELb0ELb0ELb0ELb1ELb1EEENS1_21CollectiveEpilogueFwdINS6_IJS8_S8_S9_EEENS6_IJNS7_ILi1EEESH_SH_EEESB_SD_Li256ELb0ELb1ELb1ELb0EEENS1_19SingleTileSchedulerILb0ELb1ELb1ELi128EEEEEEEEEvNT_6ParamsE --------------------------
	.section	.nv.info._ZN7cutlass13device_kernelIN5flash19enable_sm80_to_sm89INS1_16FlashAttnFwdSm80INS1_25CollectiveMainloopFwdSm80ILi8ELi1ELb1EN4cute5tupleIJNS5_1CILi128EEENS7_ILi96EEES8_EEELi128ENS_10bfloat16_tEfNS_4arch4Sm80ELb0ELb1ELb0ELb0ELb0ELb0ELb1ELb1EEENS1_21CollectiveEpilogueFwdINS6_IJS8_S8_S9_EEENS6_IJNS7_ILi1EEESH_SH_EEESB_SD_Li256ELb0ELb1ELb1ELb0EEENS1_19SingleTileSchedulerILb0ELb1ELb1ELi128EEEEEEEEEvNT_6ParamsE,"",@"SHT_CUDA_INFO"
	.sectionflags	@""
	.align	4


	//----- nvinfo : EIATTR_CUDA_API_VERSION
	.align		4
        /*0000*/ 	.byte	0x04, 0x37
        /*0002*/ 	.short	(.L_96 - .L_95)
.L_95:
        /*0004*/ 	.word	0x00000082


	//----- nvinfo : EIATTR_KPARAM_INFO
	.align		4
.L_96:
        /*0008*/ 	.byte	0x04, 0x17
        /*000a*/ 	.short	(.L_98 - .L_97)
.L_97:
        /*000c*/ 	.word	0x00000000
        /*0010*/ 	.short	0x0000
        /*0012*/ 	.short	0x0000
        /*0014*/ 	.byte	0x00, 0xf0, 0x61, 0x10


	//----- nvinfo : EIATTR_SPARSE_MMA_MASK
	.align		4
.L_98:
        /*0018*/ 	.byte	0x03, 0x50
        /*001a*/ 	.short	0x0000


	//----- nvinfo : EIATTR_MAXREG_COUNT
	.align		4
        /*001c*/ 	.byte	0x03, 0x1b
        /*001e*/ 	.short	0x00ff


	//----- nvinfo : EIATTR_MERCURY_ISA_VERSION
	.align		4
        /*0020*/ 	.byte	0x03, 0x5f
        /*0022*/ 	.short	0x0101


	//----- nvinfo : EIATTR_VRC_CTA_INIT_COUNT
	.align		4
        /*0024*/ 	.byte	0x02, 0x4a
	.zero		1
	.zero		1


	//----- nvinfo : EIATTR_EXIT_INSTR_OFFSETS
	.align		4
        /*0028*/ 	.byte	0x04, 0x1c
        /*002a*/ 	.short	(.L_100 - .L_99)


	//   ....[0]....
.L_99:
        /*002c*/ 	.word	0x00000010


	//----- nvinfo : EIATTR_MAX_THREADS
	.align		4
.L_100:
        /*0030*/ 	.byte	0x04, 0x05
        /*0032*/ 	.short	(.L_102 - .L_101)
.L_101:
        /*0034*/ 	.word	0x00000100
        /*0038*/ 	.word	0x00000001
        /*003c*/ 	.word	0x00000001


	//----- nvinfo : EIATTR_CBANK_PARAM_SIZE
	.align		4
.L_102:
        /*0040*/ 	.byte	0x03, 0x19
        /*0042*/ 	.short	0x0418


	//----- nvinfo : EIATTR_PARAM_CBANK
	.align		4
        /*0044*/ 	.byte	0x04, 0x0a
        /*0046*/ 	.short	(.L_104 - .L_103)
	.align		4
.L_103:
        /*0048*/ 	.word	index@(.nv.constant0._ZN7cutlass13device_kernelIN5flash19enable_sm80_to_sm89INS1_16FlashAttnFwdSm80INS1_25CollectiveMainloopFwdSm80ILi8ELi1ELb1EN4cute5tupleIJNS5_1CILi128EEENS7_ILi96EEES8_EEELi128ENS_10bfloat16_tEfNS_4arch4Sm80ELb0ELb1ELb0ELb0ELb0ELb0ELb1ELb1EEENS1_21CollectiveEpilogueFwdINS6_IJS8_S8_S9_EEENS6_IJNS7_ILi1EEESH_SH_EEESB_SD_Li256ELb0ELb1ELb1ELb0EEENS1_19SingleTileSchedulerILb0ELb1ELb1ELi128EEEEEEEEEvNT_6ParamsE)
        /*004c*/ 	.short	0x0380
        /*004e*/ 	.short	0x0418


	//----- nvinfo : EIATTR_SW_WAR
	.align		4
.L_104:
        /*0050*/ 	.byte	0x04, 0x36
        /*0052*/ 	.short	(.L_106 - .L_105)
.L_105:
        /*0054*/ 	.word	0x00000008
.L_106:


//--------------------- .nv.info._ZN7cutlass13device_kernelIN5flash19enable_sm80_to_sm89INS1_16FlashAttnFwdSm80INS1_25CollectiveMainloopFwdSm80ILi8ELi1ELb1EN4cute5tupleIJNS5_1CILi128EEES8_S8_EEELi128ENS_10bfloat16_tEfNS_4arch4Sm80ELb1ELb0ELb0ELb0ELb0ELb0ELb1ELb1EEENS1_21CollectiveEpilogueFwdIS9_NS6_IJNS7_ILi1EEESF_SF_EEESA_SC_Li256ELb0ELb1ELb1ELb0EEENS1_30DynamicPersistentTileSchedulerILi256ELi256ELb1ELb1ELb0EEEEEEEEEvNT_6ParamsE --------------------------
	.section	.nv.info._ZN7cutlass13device_kernelIN5flash19enable_sm80_to_sm89INS1_16FlashAttnFwdSm80INS1_25CollectiveMainloopFwdSm80ILi8ELi1ELb1EN4cute5tupleIJNS5_1CILi128EEES8_S8_EEELi128ENS_10bfloat16_tEfNS_4arch4Sm80ELb1ELb0ELb0ELb0ELb0ELb0ELb1ELb1EEENS1_21CollectiveEpilogueFwdIS9_NS6_IJNS7_ILi1EEESF_SF_EEESA_SC_Li256ELb0ELb1ELb1ELb0EEENS1_30DynamicPersistentTileSchedulerILi256ELi256ELb1ELb1ELb0EEEEEEEEEvNT_6ParamsE,"",@"SHT_CUDA_INFO"
	.sectionflags	@""
	.align	4


	//----- nvinfo : EIATTR_CUDA_API_VERSION
	.align		4
        /*0000*/ 	.byte	0x04, 0x37
        /*0002*/ 	.short	(.L_108 - .L_107)
.L_107:
        /*0004*/ 	.word	0x00000082


	//----- nvinfo : EIATTR_KPARAM_INFO
	.align		4
.L_108:
        /*0008*/ 	.byte	0x04, 0x17
        /*000a*/ 	.short	(.L_110 - .L_109)
.L_109:
        /*000c*/ 	.word	0x00000000
        /*0010*/ 	.short	0x0000
        /*0012*/ 	.short	0x0000
        /*0014*/ 	.byte	0x00, 0xf0, 0xa1, 0x10


	//----- nvinfo : EIATTR_SPARSE_MMA_MASK
	.align		4
.L_110:
        /*0018*/ 	.byte	0x03, 0x50
        /*001a*/ 	.short	0x0000


	//----- nvinfo : EIATTR_MAXREG_COUNT
	.align		4
        /*001c*/ 	.byte	0x03, 0x1b
        /*001e*/ 	.short	0x00ff


	//----- nvinfo : EIATTR_MERCURY_ISA_VERSION
	.align		4
        /*0020*/ 	.byte	0x03, 0x5f
        /*0022*/ 	.short	0x0101


	//----- nvinfo : EIATTR_VRC_CTA_INIT_COUNT
	.align		4
        /*0024*/ 	.byte	0x02, 0x4a
	.zero		1
	.zero		1


	//----- nvinfo : EIATTR_EXIT_INSTR_OFFSETS
	.align		4
        /*0028*/ 	.byte	0x04, 0x1c
        /*002a*/ 	.short	(.L_112 - .L_111)


	//   ....[0]....
.L_111:
        /*002c*/ 	.word	0x00000010


	//----- nvinfo : EIATTR_MAX_THREADS
	.align		4
.L_112:
        /*0030*/ 	.byte	0x04, 0x05
        /*0032*/ 	.short	(.L_114 - .L_113)
.L_113:
        /*0034*/ 	.word	0x00000100
        /*0038*/ 	.word	0x00000001
        /*003c*/ 	.word	0x00000001


	//----- nvinfo : EIATTR_CBANK_PARAM_SIZE
	.align		4
.L_114:
        /*0040*/ 	.byte	0x03, 0x19
        /*0042*/ 	.short	0x0428


	//----- nvinfo : EIATTR_PARAM_CBANK
	.align		4
        /*0044*/ 	.byte	0x04, 0x0a
        /*0046*/ 	.short	(.L_116 - .L_115)
	.align		4
.L_115:
        /*0048*/ 	.word	index@(.nv.constant0._ZN7cutlass13device_kernelIN5flash19enable_sm80_to_sm89INS1_16FlashAttnFwdSm80INS1_25CollectiveMainloopFwdSm80ILi8ELi1ELb1EN4cute5tupleIJNS5_1CILi128EEES8_S8_EEELi128ENS_10bfloat16_tEfNS_4arch4Sm80ELb1ELb0ELb0ELb0ELb0ELb0ELb1ELb1EEENS1_21CollectiveEpilogueFwdIS9_NS6_IJNS7_ILi1EEESF_SF_EEESA_SC_Li256ELb0ELb1ELb1ELb0EEENS1_30DynamicPersistentTileSchedulerILi256ELi256ELb1ELb1ELb0EEEEEEEEEvNT_6ParamsE)
        /*004c*/ 	.short	0x0380
        /*004e*/ 	.short	0x0428


	//----- nvinfo : EIATTR_SW_WAR
	.align		4
.L_116:
        /*0050*/ 	.byte	0x04, 0x36
        /*0052*/ 	.short	(.L_118 - .L_117)
.L_117:
        /*0054*/ 	.word	0x00000008
.L_118:


//--------------------- .nv.info._ZN7cutlass13device_kernelIN5flash19enable_sm80_to_sm89INS1_16FlashAttnFwdSm80INS1_25CollectiveMainloopFwdSm80ILi4ELi1ELb0EN4cute5tupleIJNS5_1CILi128EEENS7_ILi64EEES8_EEELi128ENS_10bfloat16_tEfNS_4arch4Sm80ELb0ELb0ELb0ELb0ELb0ELb0ELb1ELb1EEENS1_21CollectiveEpilogueFwdINS6_IJS8_S8_S9_EEENS6_IJNS7_ILi1EEESH_SH_EEESB_SD_Li128ELb0ELb1ELb1ELb0EEENS1_19SingleTileSchedulerILb0ELb1ELb1ELi128EEEEEEEEEvNT_6ParamsE --------------------------
	.section	.nv.info._ZN7cutlass13device_kernelIN5flash19enable_sm80_to_sm89INS1_16FlashAttnFwdSm80INS1_25CollectiveMainloopFwdSm80ILi4ELi1ELb0EN4cute5tupleIJNS5_1CILi128EEENS7_ILi64EEES8_EEELi128ENS_10bfloat16_tEfNS_4arch4Sm80ELb0ELb0ELb0ELb0ELb0ELb0ELb1ELb1EEENS1_21CollectiveEpilogueFwdINS6_IJS8_S8_S9_EEENS6_IJNS7_ILi1EEESH_SH_EEESB_SD_Li128ELb0ELb1ELb1ELb0EEENS1_19SingleTileSchedulerILb0ELb1ELb1ELi128EEEEEEEEEvNT_6ParamsE,"",@"SHT_CUDA_INFO"
	.sectionflags	@""
	.align	4


	//----- nvinfo : EIATTR_CUDA_API_VERSION
	.align		4
        /*0000*/ 	.byte	0x04, 0x37
        /*0002*/ 	.short	(.L_120 - .L_119)
.L_119:
        /*0004*/ 	.word	0x00000082


	//----- nvinfo : EIATTR_KPARAM_INFO
	.align		4
.L_120:
        /*0008*/ 	.byte	0x04, 0x17
        /*000a*/ 	.short	(.L_122 - .L_121)
.L_121:
        /*000c*/ 	.word	0x00000000
        /*0010*/ 	.short	0x0000
        /*0012*/ 	.short	0x0000
        /*0014*/ 	.byte	0x00, 0xf0, 0x61, 0x10


	//----- nvinfo : EIATTR_SPARSE_MMA_MASK
	.align		4
.L_122:
        /*0018*/ 	.byte	0x03, 0x50
        /*001a*/ 	.short	0x0000


	//----- nvinfo : EIATTR_MAXREG_COUNT
	.align		4
        /*001c*/ 	.byte	0x03, 0x1b
        /*001e*/ 	.short	0x00ff


	//----- nvinfo : EIATTR_MERCURY_ISA_VERSION
	.align		4
        /*0020*/ 	.byte	0x03, 0x5f
        /*0022*/ 	.short	0x0101


	//----- nvinfo : EIATTR_VRC_CTA_INIT_COUNT
	.align		4
        /*0024*/ 	.byte	0x02, 0x4a
	.zero		1
	.zero		1


	//----- nvinfo : EIATTR_EXIT_INSTR_OFFSETS
	.align		4
        /*0028*/ 	.byte	0x04, 0x1c
        /*002a*/ 	.short	(.L_124 - .L_123)


	//   ....[0]....
.L_123:
        /*002c*/ 	.word	0x00000010


	//----- nvinfo : EIATTR_MAX_THREADS
	.align		4
.L_124:
        /*0030*/ 	.byte	0x04, 0x05
        /*0032*/ 	.short	(.L_126 - .L_125)
.L_125:
        /*0034*/ 	.word	0x00000080
        /*0038*/ 	.word	0x00000001
        /*003c*/ 	.word	0x00000001


	//----- nvinfo : EIATTR_CBANK_PARAM_SIZE
	.align		4
.L_126:
        /*0040*/ 	.byte	0x03, 0x19
        /*0042*/ 	.short	0x0418


	//----- nvinfo : EIATTR_PARAM_CBANK
	.align		4
        /*0044*/ 	.byte	0x04, 0x0a
        /*0046*/ 	.short	(.L_128 - .L_127)
	.align		4
.L_127:
        /*0048*/ 	.word	index@(.nv.constant0._ZN7cutlass13device_kernelIN5flash19enable_sm80_to_sm89INS1_16FlashAttnFwdSm80INS1_25CollectiveMainloopFwdSm80ILi4ELi1ELb0EN4cute5tupleIJNS5_1CILi128EEENS7_ILi64EEES8_EEELi128ENS_10bfloat16_tEfNS_4arch4Sm80ELb0ELb0ELb0ELb0ELb0ELb0ELb1ELb1EEENS1_21CollectiveEpilogueFwdINS6_IJS8_S8_S9_EEENS6_IJNS7_ILi1EEESH_SH_EEESB_SD_Li128ELb0ELb1ELb1ELb0EEENS1_19SingleTileSchedulerILb0ELb1ELb1ELi128EEEEEEEEEvNT_6ParamsE)
        /*004c*/ 	.short	0x0380
        /*004e*/ 	.short	0x0418


	//----- nvinfo : EIATTR_SW_WAR
	.align		4
.L_128:
        /*0050*/ 	.byte	0x04, 0x36
        /*0052*/ 	.short	(.L_130 - .L_129)
.L_129:
        /*0054*/ 	.word	0x00000008
.L_130:


//--------------------- .nv.info._ZN7cutlass13device_kernelIN5flash19enable_sm80_to_sm89INS1_16FlashAttnFwdSm80INS1_25CollectiveMainloopFwdSm80ILi8ELi1ELb1EN4cute5tupleIJNS5_1CILi128EEENS7_ILi112EEES8_EEELi128ENS_10bfloat16_tEfNS_4arch4Sm80ELb0ELb0ELb0ELb1ELb0ELb0ELb1ELb1EEENS1_21CollectiveEpilogueFwdINS6_IJS8_S8_S9_EEENS6_IJNS7_ILi1EEESH_SH_EEESB_SD_Li256ELb1ELb1ELb1ELb0EEENS1_36VarlenDynamicPersistentTileSchedulerILi128ELi112ELi256ELi256ELb1ELb1ELb0ELb0ELb1ELb1EEEEEEEEEvNT_6ParamsE --------------------------
	.section	.nv.info._ZN7cutlass13device_kernelIN5flash19enable_sm80_to_sm89INS1_16FlashAttnFwdSm80INS1_25CollectiveMainloopFwdSm80ILi8ELi1ELb1EN4cute5tupleIJNS5_1CILi128EEENS7_ILi112EEES8_EEELi128ENS_10bfloat16_tEfNS_4arch4Sm80ELb0ELb0ELb0ELb1ELb0ELb0ELb1ELb1EEENS1_21CollectiveEpilogueFwdINS6_IJS8_S8_S9_EEENS6_IJNS7_ILi1EEESH_SH_EEESB_SD_Li256ELb1ELb1ELb1ELb0EEENS1_36VarlenDynamicPersistentTileSchedulerILi128ELi112ELi256ELi256ELb1ELb1ELb0ELb0ELb1ELb1EEEEEEEEEvNT_6ParamsE,"",@"SHT_CUDA_INFO"
	.sectionflags	@""
	.align	4


	//----- nvinfo : EIATTR_CUDA_API_VERSION
	.align		4
        /*0000*/ 	.byte	0x04, 0x37
        /*0002*/ 	.short	(.L_132 - .L_131)
.L_131:
        /*0004*/ 	.word	0x00000082


	//----- nvinfo : EIATTR_KPARAM_INFO
	.align		4
.L_132:
        /*0008*/ 	.byte	0x04, 0x17
        /*000a*/ 	.short	(.L_134 - .L_133)
.L_133:
        /*000c*/ 	.word	0x00000000
        /*0010*/ 	.short	0x0000
        /*0012*/ 	.short	0x0000
        /*0014*/ 	.byte	0x00, 0xf0, 0xe1, 0x10


	//----- nvinfo : EIATTR_SPARSE_MMA_MASK
	.align		4
.L_134:
        /*0018*/ 	.byte	0x03, 0x50
        /*001a*/ 	.short	0x0000


	//----- nvinfo : EIATTR_MAXREG_COUNT
	.align		4
        /*001c*/ 	.byte	0x03, 0x1b
        /*001e*/ 	.short	0x00ff


	//----- nvinfo : EIATTR_MERCURY_ISA_VERSION
	.align		4
        /*0020*/ 	.byte	0x03, 0x5f
        /*0022*/ 	.short	0x0101


	//----- nvinfo : EIATTR_VRC_CTA_INIT_COUNT
	.align		4
        /*0024*/ 	.byte	0x02, 0x4a
	.zero		1
	.zero		1


	//----- nvinfo : EIATTR_EXIT_INSTR_OFFSETS
	.align		4
        /*0028*/ 	.byte	0x04, 0x1c
        /*002a*/ 	.short	(.L_136 - .L_135)


	//   ....[0]....
.L_135:
        /*002c*/ 	.word	0x00000010


	//----- nvinfo : EIATTR_MAX_THREADS
	.align		4
.L_136:
        /*0030*/ 	.byte	0x04, 0x05
        /*0032*/ 	.short	(.L_138 - .L_137)
.L_137:
        /*0034*/ 	.word	0x00000100
        /*0038*/ 	.word	0x00000001
        /*003c*/ 	.word	0x00000001


	//----- nvinfo : EIATTR_CBANK_PARAM_SIZE
	.align		4
.L_138:
        /*0040*/ 	.byte	0x03, 0x19
        /*0042*/ 	.short	0x0438


	//----- nvinfo : EIATTR_PARAM_CBANK
	.align		4
        /*0044*/ 	.byte	0x04, 0x0a
        /*0046*/ 	.short	(.L_140 - .L_139)
	.align		4
.L_139:
        /*0048*/ 	.word	index@(.nv.constant0._ZN7cutlass13device_kernelIN5flash19enable_sm80_to_sm89INS1_16FlashAttnFwdSm80INS1_25CollectiveMainloopFwdSm80ILi8ELi1ELb1EN4cute5tupleIJNS5_1CILi128EEENS7_ILi112EEES8_EEELi128ENS_10bfloat16_tEfNS_4arch4Sm80ELb0ELb0ELb0ELb1ELb0ELb0ELb1ELb1EEENS1_21CollectiveEpilogueFwdINS6_IJS8_S8_S9_EEENS6_IJNS7_ILi1EEESH_SH_EEESB_SD_Li256ELb1ELb1ELb1ELb0EEENS1_36VarlenDynamicPersistentTileSchedulerILi128ELi112ELi256ELi256ELb1ELb1ELb0ELb0ELb1ELb1EEEEEEEEEvNT_6ParamsE)
        /*004c*/ 	.short	0x0380
        /*004e*/ 	.short	0x0438


	//----- nvinfo : EIATTR_SW_WAR
	.align		4
.L_140:
        /*0050*/ 	.byte	0x04, 0x36
        /*0052*/ 	.short	(.L_142 - .L_141)
.L_141:
        /*0054*/ 	.word	0x00000008
.L_142:


//--------------------- .nv.info._ZN7cutlass13device_kernelIN5flash19enable_sm80_to_sm89INS1_16FlashAttnFwdSm80INS1_25CollectiveMainloopFwdSm80ILi8ELi1ELb1EN4cute5tupleIJNS5_1CILi128EEENS7_ILi112EEES8_EEELi128ENS_10bfloat16_tEfNS_4arch4Sm80ELb0ELb0ELb0ELb1ELb0ELb1ELb1ELb1EEENS1_21CollectiveEpilogueFwdINS6_IJS8_S8_S9_EEENS6_IJNS7_ILi1EEESH_SH_EEESB_SD_Li256ELb1ELb1ELb1ELb0EEENS1_36VarlenDynamicPersistentTileSchedulerILi128ELi112ELi256ELi256ELb1ELb1ELb0ELb0ELb1ELb1EEEEEEEEEvNT_6ParamsE --------------------------
	.section	.nv.info._ZN7cutlass13device_kernelIN5flash19enable_sm80_to_sm89INS1_16FlashAttnFwdSm80INS1_25CollectiveMainloopFwdSm80ILi8ELi1ELb1EN4cute5tupleIJNS5_1CILi128EEENS7_ILi112EEES8_EEELi128ENS_10bfloat16_tEfNS_4arch4Sm80ELb0ELb0ELb0ELb1ELb0ELb1ELb1ELb1EEENS1_21CollectiveEpilogueFwdINS6_IJS8_S8_S9_EEENS6_IJNS7_ILi1EEESH_SH_EEESB_SD_Li256ELb1ELb1ELb1ELb0EEENS1_36VarlenDynamicPersistentTileSchedulerILi128ELi112ELi256ELi256ELb1ELb1ELb0ELb0ELb1ELb1EEEEEEEEEvNT_6ParamsE,"",@"SHT_CUDA_INFO"
	.sectionflags	@""
	.align	4


	//----- nvinfo : EIATTR_CUDA_API_VERSION
	.align		4
        /*0000*/ 	.byte	0x04, 0x37
        /*0002*/ 	.short	(.L_144 - .L_143)
.L_143:
        /*0004*/ 	.word	0x00000082


	//----- nvinfo : EIATTR_KPARAM_INFO
	.align		4
.L_144:
        /*0008*/ 	.byte	0x04, 0x17
        /*000a*/ 	.short	(.L_146 - .L_145)
.L_145:
        /*000c*/ 	.word	0x00000000
        /*0010*/ 	.short	0x0000
        /*0012*/ 	.short	0x0000
        /*0014*/ 	.byte	0x00, 0xf0, 0xe1, 0x10


	//----- nvinfo : EIATTR_SPARSE_MMA_MASK
	.align		4
.L_146:
        /*0018*/ 	.byte	0x03, 0x50
        /*001a*/ 	.short	0x0000


	//----- nvinfo : EIATTR_MAXREG_COUNT
	.align		4
        /*001c*/ 	.byte	0x03, 0x1b
        /*001e*/ 	.short	0x00ff


	//----- nvinfo : EIATTR_MERCURY_ISA_VERSION
	.align		4
        /*0020*/ 	.byte	0x03, 0x5f
        /*0022*/ 	.short	0x0101


	//----- nvinfo : EIATTR_VRC_CTA_INIT_COUNT
	.align		4
        /*0024*/ 	.byte	0x02, 0x4a
	.zero		1
	.zero		1


	//----- nvinfo : EIATTR_EXIT_INSTR_OFFSETS
	.align		4
        /*0028*/ 	.byte	0x04, 0x1c
        /*002a*/ 	.short	(.L_148 - .L_147)


	//   ....[0]....
.L_147:
        /*002c*/ 	.word	0x00000010


	//----- nvinfo : EIATTR_MAX_THREADS
	.align		4
.L_148:
        /*0030*/ 	.byte	0x04, 0x05
        /*0032*/ 	.short	(.L_150 - .L_149)
.L_149:
        /*0034*/ 	.word	0x00000100
        /*0038*/ 	.word	0x00000001
        /*003c*/ 	.word	0x00000001


	//----- nvinfo : EIATTR_CBANK_PARAM_SIZE
	.align		4
.L_150:
        /*0040*/ 	.byte	0x03, 0x19
        /*0042*/ 	.short	0x0438


	//----- nvinfo : EIATTR_PARAM_CBANK
	.align		4
        /*0044*/ 	.byte	0x04, 0x0a
        /*0046*/ 	.short	(.L_152 - .L_151)
	.align		4
.L_151:
        /*0048*/ 	.word	index@(.nv.constant0._ZN7cutlass13device_kernelIN5flash19enable_sm80_to_sm89INS1_16FlashAttnFwdSm80INS1_25CollectiveMainloopFwdSm80ILi8ELi1ELb1EN4cute5tupleIJNS5_1CILi128EEENS7_ILi112EEES8_EEELi128ENS_10bfloat16_tEfNS_4arch4Sm80ELb0ELb0ELb0ELb1ELb0ELb1ELb1ELb1EEENS1_21CollectiveEpilogueFwdINS6_IJS8_S8_S9_EEENS6_IJNS7_ILi1EEESH_SH_EEESB_SD_Li256ELb1ELb1ELb1ELb0EEENS1_36VarlenDynamicPersistentTileSchedulerILi128ELi112ELi256ELi256ELb1ELb1ELb0ELb0ELb1ELb1EEEEEEEEEvNT_6ParamsE)
        /*004c*/ 	.short	0x0380
        /*004e*/ 	.short	0x0438


	//----- nvinfo : EIATTR_SW_WAR
	.align		4
.L_152:
        /*0050*/ 	.byte	0x04, 0x36
        /*0052*/ 	.short	(.L_154 - .L_153)
.L_153:
        /*0054*/ 	.word	0x00000008
.L_154:


//--------------------- .nv.info._ZN7cutlass13device_kernelIN5flash19enable_sm80_to_sm89INS1_16FlashAttnFwdSm80INS1_25CollectiveMainloopFwdSm80ILi4ELi1ELb0EN4cute5tupleIJNS5_1CILi128EEENS7_ILi48EEES8_EEELi128ENS_10bfloat16_tEfNS_4arch4Sm80ELb0ELb1ELb0ELb0ELb0ELb0ELb1ELb1EEENS1_21CollectiveEpilogueFwdINS6_IJS8_S8_S9_EEENS6_IJNS7_ILi1EEESH_SH_EEESB_SD_Li128ELb0ELb1ELb1ELb0EEENS1_19SingleTileSchedulerILb0ELb1ELb1ELi128EEEEEEEEEvNT_6ParamsE --------------------------
	.section	.nv.info._ZN7cutlass13device_kernelIN5flash19enable_sm80_to_sm89INS1_16FlashAttnFwdSm80INS1_25CollectiveMainloopFwdSm80ILi4ELi1ELb0EN4cute5tupleIJNS5_1CILi128EEENS7_ILi48EEES8_EEELi128ENS_10bfloat16_tEfNS_4arch4Sm80ELb0ELb1ELb0ELb0ELb0ELb0ELb1ELb1EEENS1_21CollectiveEpilogueFwdINS6_IJS8_S8_S9_EEENS6_IJNS7_ILi1EEESH_SH_EEESB_SD_Li128ELb0ELb1ELb1ELb0EEENS1_19SingleTileSchedulerILb0ELb1ELb1ELi128EEEEEEEEEvNT_6ParamsE,"",@"SHT_CUDA_INFO"
	.sectionflags	@""
	.align	4


	//----- nvinfo : EIATTR_CUDA_API_VERSION
	.align		4
        /*0000*/ 	.byte	0x04, 0x37
        /*0002*/ 	.short	(.L_156 - .L_155)
.L_155:
        /*0004*/ 	.word	0x00000082


	//----- nvinfo : EIATTR_KPARAM_INFO
	.align		4
.L_156:
        /*0008*/ 	.byte	0x04, 0x17
        /*000a*/ 	.short	(.L_158 - .L_157)
.L_157:
        /*000c*/ 	.word	0x00000000
        /*0010*/ 	.short	0x0000
        /*0012*/ 	.short	0x0000
        /*0014*/ 	.byte	0x00, 0xf0, 0x61, 0x10


	//----- nvinfo : EIATTR_SPARSE_MMA_MASK
	.align		4
.L_158:
        /*0018*/ 	.byte	0x03, 0x50
        /*001a*/ 	.short	0x0000


	//----- nvinfo : EIATTR_MAXREG_COUNT
	.align		4
        /*001c*/ 	.byte	0x03, 0x1b
        /*001e*/ 	.short	0x00ff


	//----- nvinfo : EIATTR_MERCURY_ISA_VERSION
	.align		4
        /*0020*/ 	.byte	0x03, 0x5f
        /*0022*/ 	.short	0x0101


	//----- nvinfo : EIATTR_VRC_CTA_INIT_COUNT
	.align		4
        /*0024*/ 	.byte	0x02, 0x4a
	.zero		1
	.zero		1


	//----- nvinfo : EIATTR_EXIT_INSTR_OFFSETS
	.align		4
        /*0028*/ 	.byte	0x04, 0x1c
        /*002a*/ 	.short	(.L_160 - .L_159)


	//   ....[0]....
.L_159:
        /*002c*/ 	.word	0x00000010


	//----- nvinfo : EIATTR_MAX_THREADS
	.align		4
.L_160:
        /*0030*/ 	.byte	0x04, 0x05
        /*0032*/ 	.short	(.L_162 - .L_161)
.L_161:
        /*0034*/ 	.word	0x00000080
        /*0038*/ 	.word	0x00000001
        /*003c*/ 	.word	0x00000001


	//----- nvinfo : EIATTR_CBANK_PARAM_SIZE
	.align		4
.L_162:
        /*0040*/ 	.byte	0x03, 0x19
        /*0042*/ 	.short	0x0418


	//----- nvinfo : EIATTR_PARAM_CBANK
	.align		4
        /*0044*/ 	.byte	0x04, 0x0a
        /*0046*/ 	.short	(.L_164 - .L_163)
	.align		4
.L_163:
        /*0048*/ 	.word	index@(.nv.constant0._ZN7cutlass13device_kernelIN5flash19enable_sm80_to_sm89INS1_16FlashAttnFwdSm80INS1_25CollectiveMainloopFwdSm80ILi4ELi1ELb0EN4cute5tupleIJNS5_1CILi128EEENS7_ILi48EEES8_EEELi128ENS_10bfloat16_tEfNS_4arch4Sm80ELb0ELb1ELb0ELb0ELb0ELb0ELb1ELb1EEENS1_21CollectiveEpilogueFwdINS6_IJS8_S8_S9_EEENS6_IJNS7_ILi1EEESH_SH_EEESB_SD_Li128ELb0ELb1ELb1ELb0EEENS1_19SingleTileSchedulerILb0ELb1ELb1ELi128EEEEEEEEEvNT_6ParamsE)
        /*004c*/ 	.short	0x0380
        /*004e*/ 	.short	0x0418


	//----- nvinfo : EIATTR_SW_WAR
	.align		4
.L_164:
        /*0050*/ 	.byte	0x04, 0x36
        /*0052*/ 	.short	(.L_166 - .L_165)
.L_165:
        /*0054*/ 	.word	0x00000008
.L_166:


//--------------------- .nv.info._ZN7cutlass13device_kernelIN5flash19enable_sm80_to_sm89INS1_16FlashAttnFwdSm80INS1_25CollectiveMainloopFwdSm80ILi8ELi1ELb1EN4cute5tupleIJNS5_1CILi128EEENS7_ILi96EEES8_EEELi128ENS_10bfloat16_tEfNS_4arch4Sm80ELb0ELb1ELb0ELb1ELb0ELb0ELb1ELb1EEENS1_21CollectiveEpilogueFwdINS6_IJS8_S8_S9_EEENS6_IJNS7_ILi1EEESH_SH_EEESB_SD_Li256ELb1ELb1ELb1ELb0EEENS1_36VarlenDynamicPersistentTileSchedulerILi128ELi96ELi256ELi256ELb1ELb1ELb0ELb1ELb0ELb1EEEEEEEEEvNT_6ParamsE --------------------------
	.section	.nv.info._ZN7cutlass13device_kernelIN5flash19enable_sm80_to_sm89INS1_16FlashAttnFwdSm80INS1_25CollectiveMainloopFwdSm80ILi8ELi1ELb1EN4cute5tupleIJNS5_1CILi128EEENS7_ILi96EEES8_EEELi128ENS_10bfloat16_tEfNS_4arch4Sm80ELb0ELb1ELb0ELb1ELb0ELb0ELb1ELb1EEENS1_21CollectiveEpilogueFwdINS6_IJS8_S8_S9_EEENS6_IJNS7_ILi1EEESH_SH_EEESB_SD_Li256ELb1ELb1ELb1ELb0EEENS1_36VarlenDynamicPersistentTileSchedulerILi128ELi96ELi256ELi256ELb1ELb1ELb0ELb1ELb0ELb1EEEEEEEEEvNT_6ParamsE,"",@"SHT_CUDA_INFO"
	.sectionflags	@""
	.align	4


	//----- nvinfo : EIATTR_CUDA_API_VERSION
	.align		4
        /*0000*/ 	.byte	0x04, 0x37
        /*0002*/ 	.short	(.L_168 - .L_167)
.L_167:
        /*0004*/ 	.word	0x00000082


	//----- nvinfo : EIATTR_KPARAM_INFO
	.align		4
.L_168:
        /*0008*/ 	.byte	0x04, 0x17
        /*000a*/ 	.short	(.L_170 - .L_169)
.L_169:
        /*000c*/ 	.word	0x00000000
        /*0010*/ 	.short	0x0000
        /*0012*/ 	.short	0x0000
        /*0014*/ 	.byte	0x00, 0xf0, 0xe1, 0x10


	//----- nvinfo : EIATTR_SPARSE_MMA_MASK
	.align		4
.L_170:
        /*0018*/ 	.byte	0x03, 0x50
        /*001a*/ 	.short	0x0000


	//----- nvinfo : EIATTR_MAXREG_COUNT
	.align		4
        /*001c*/ 	.byte	0x03, 0x1b
        /*001e*/ 	.short	0x00ff


	//----- nvinfo : EIATTR_MERCURY_ISA_VERSION
	.align		4
        /*0020*/ 	.byte	0x03, 0x5f
        /*0022*/ 	.short	0x0101


	//----- nvinfo : EIATTR_VRC_CTA_INIT_COUNT
	.align		4
        /*0024*/ 	.byte	0x02, 0x4a
	.zero		1
	.zero		1


	//----- nvinfo : EIATTR_EXIT_INSTR_OFFSETS
	.align		4
        /*0028*/ 	.byte	0x04, 0x1c
        /*002a*/ 	.short	(.L_172 - .L_171)


	//   ....[0]....
.L_171:
        /*002c*/ 	.word	0x00000010


	//----- nvinfo : EIATTR_MAX_THREADS
	.align		4
.L_172:
        /*0030*/ 	.byte	0x04, 0x05
        /*0032*/ 	.short	(.L_174 - .L_173)
.L_173:
        /*0034*/ 	.word	0x00000100
        /*0038*/ 	.word	0x00000001
        /*003c*/ 	.word	0x00000001


	//----- nvinfo : EIATTR_CBANK_PARAM_SIZE
	.align		4
.L_174:
        /*0040*/ 	.byte	0x03, 0x19
        /*0042*/ 	.short	0x0438


	//----- nvinfo : EIATTR_PARAM_CBANK
	.align		4
        /*0044*/ 	.byte	0x04, 0x0a
        /*0046*/ 	.short	(.L_176 - .L_175)
	.align		4
.L_175:
        /*0048*/ 	.word	index@(.nv.constant0._ZN7cutlass13device_kernelIN5flash19enable_sm80_to_sm89INS1_16FlashAttnFwdSm80INS1_25CollectiveMainloopFwdSm80ILi8ELi1ELb1EN4cute5tupleIJNS5_1CILi128EEENS7_ILi96EEES8_EEELi128ENS_10bfloat16_tEfNS_4arch4Sm80ELb0ELb1ELb0ELb1ELb0ELb0ELb1ELb1EEENS1_21CollectiveEpilogueFwdINS6_IJS8_S8_S9_EEENS6_IJNS7_ILi1EEESH_SH_EEESB_SD_Li256ELb1ELb1ELb1ELb0EEENS1_36VarlenDynamicPersistentTileSchedulerILi128ELi96ELi256ELi256ELb1ELb1ELb0ELb1ELb0ELb1EEEEEEEEEvNT_6ParamsE)
        /*004c*/ 	.short	0x0380
        /*004e*/ 	.short	0x0438


	//----- nvinfo : EIATTR_SW_WAR
	.align		4
.L_176:
        /*0050*/ 	.byte	0x04, 0x36
        /*0052*/ 	.short	(.L_178 - .L_177)
.L_177:
        /*0054*/ 	.word	0x00000008
.L_178:


//--------------------- .nv.info._ZN7cutlass13device_kernelIN5flash19enable_sm80_to_sm89INS1_16FlashAttnFwdSm80INS1_25CollectiveMainloopFwdSm80ILi8ELi1ELb1EN4cute5tupleIJNS5_1CILi128EEENS7_ILi96EEES8_EEELi128ENS_10bfloat16_tEfNS_4arch4Sm80ELb0ELb1ELb0ELb1ELb0ELb1ELb1ELb1EEENS1_21CollectiveEpilogueFwdINS6_IJS8_S8_S9_EEENS6_IJNS7_ILi1EEESH_SH_EEESB_SD_Li256ELb1ELb1ELb1ELb0EEENS1_36VarlenDynamicPersistentTileSchedulerILi128ELi96ELi256ELi256ELb1ELb1ELb0ELb1ELb0ELb1EEEEEEEEEvNT_6ParamsE --------------------------
	.section	.nv.info._ZN7cutlass13device_kernelIN5flash19enable_sm80_to_sm89INS1_16FlashAttnFwdSm80INS1_25CollectiveMainloopFwdSm80ILi8ELi1ELb1EN4cute5tupleIJNS5_1CILi128EEENS7_ILi96EEES8_EEELi128ENS_10bfloat16_tEfNS_4arch4Sm80ELb0ELb1ELb0ELb1ELb0ELb1ELb1ELb1EEENS1_21CollectiveEpilogueFwdINS6_IJS8_S8_S9_EEENS6_IJNS7_ILi1EEESH_SH_EEESB_SD_Li256ELb1ELb1ELb1ELb0EEENS1_36VarlenDynamicPersistentTileSchedulerILi128ELi96ELi256ELi256ELb1ELb1ELb0ELb1ELb0ELb1EEEEEEEEEvNT_6ParamsE,"",@"SHT_CUDA_INFO"
	.sectionflags	@""
	.align	4


	//----- nvinfo : EIATTR_CUDA_API_VERSION
	.align		4
        /*0000*/ 	.byte	0x04, 0x37
        /*0002*/ 	.short	(.L_180 - .L_179)
.L_179:
        /*0004*/ 	.word	0x00000082


	//----- nvinfo : EIATTR_KPARAM_INFO
	.align		4
.L_180:
        /*0008*/ 	.byte	0x04, 0x17
        /*000a*/ 	.short	(.L_182 - .L_181)
.L_181:
        /*000c*/ 	.word	0x00000000
        /*0010*/ 	.short	0x0000
        /*0012*/ 	.short	0x0000
        /*0014*/ 	.byte	0x00, 0xf0, 0xe1, 0x10


	//----- nvinfo : EIATTR_SPARSE_MMA_MASK
	.align		4
.L_182:
        /*0018*/ 	.byte	0x03, 0x50
        /*001a*/ 	.short	0x0000


	//----- nvinfo : EIATTR_MAXREG_COUNT
	.align		4
        /*001c*/ 	.byte	0x03, 0x1b
        /*001e*/ 	.short	0x00ff


	//----- nvinfo : EIATTR_MERCURY_ISA_VERSION
	.align		4
        /*0020*/ 	.byte	0x03, 0x5f
        /*0022*/ 	.short	0x0101


	//----- nvinfo : EIATTR_VRC_CTA_INIT_COUNT
	.align		4
        /*0024*/ 	.byte	0x02, 0x4a
	.zero		1
	.zero		1


	//----- nvinfo : EIATTR_EXIT_INSTR_OFFSETS
	.align		4
        /*0028*/ 	.byte	0x04, 0x1c
        /*002a*/ 	.short	(.L_184 - .L_183)


	//   ....[0]....
.L_183:
        /*002c*/ 	.word	0x00000010


	//----- nvinfo : EIATTR_MAX_THREADS
	.align		4
.L_184:
        /*0030*/ 	.byte	0x04, 0x05
        /*0032*/ 	.short	(.L_186 - .L_185)
.L_185:
        /*0034*/ 	.word	0x00000100
        /*0038*/ 	.word	0x00000001
        /*003c*/ 	.word	0x00000001


	//----- nvinfo : EIATTR_CBANK_PARAM_SIZE
	.align		4
.L_186:
        /*0040*/ 	.byte	0x03, 0x19
        /*0042*/ 	.short	0x0438


	//----- nvinfo : EIATTR_PARAM_CBANK
	.align		4
        /*0044*/ 	.byte	0x04, 0x0a
        /*0046*/ 	.short	(.L_188 - .L_187)
	.align		4
.L_187:
        /*0048*/ 	.word	index@(.nv.constant0._ZN7cutlass13device_kernelIN5flash19enable_sm80_to_sm89INS1_16FlashAttnFwdSm80INS1_25CollectiveMainloopFwdSm80ILi8ELi1ELb1EN4cute5tupleIJNS5_1CILi128EEENS7_ILi96EEES8_EEELi128ENS_10bfloat16_tEfNS_4arch4Sm80ELb0ELb1ELb0ELb1ELb0ELb1ELb1ELb1EEENS1_21CollectiveEpilogueFwdINS6_IJS8_S8_S9_EEENS6_IJNS7_ILi1EEESH_SH_EEESB_SD_Li256ELb1ELb1ELb1ELb0EEENS1_36VarlenDynamicPersistentTileSchedulerILi128ELi96ELi256ELi256ELb1ELb1ELb0ELb1ELb0ELb1EEEEEEEEEvNT_6ParamsE)
        /*004c*/ 	.short	0x0380
        /*004e*/ 	.short	0x0438


	//----- nvinfo : EIATTR_SW_WAR
	.align		4
.L_188:
        /*0050*/ 	.byte	0x04, 0x36
        /*0052*/ 	.short	(.L_190 - .L_189)
.L_189:
        /*0054*/ 	.word	0x00000008
.L_190:


//--------------------- .nv.info._ZN7cutlass13device_kernelIN5flash19enable_sm80_to_sm89INS1_16FlashAttnFwdSm80INS1_25CollectiveMainloopFwdSm80ILi4ELi1ELb0EN4cute5tupleIJNS5_1CILi128EEENS7_ILi64EEES8_EEELi128ENS_10bfloat16_tEfNS_4arch4Sm80ELb1ELb0ELb0ELb0ELb0ELb0ELb1ELb1EEENS1_21CollectiveEpilogueFwdINS6_IJS8_S8_S9_EEENS6_IJNS7_ILi1EEESH_SH_EEESB_SD_Li128ELb0ELb1ELb1ELb0EEENS1_30DynamicPersistentTileSchedulerILi128ELi128ELb1ELb1ELb0EEEEEEEEEvNT_6ParamsE --------------------------
	.section	.nv.info._ZN7cutlass13device_kernelIN5flash19enable_sm80_to_sm89INS1_16FlashAttnFwdSm80INS1_25CollectiveMainloopFwdSm80ILi4ELi1ELb0EN4cute5tupleIJNS5_1CILi128EEENS7_ILi64EEES8_EEELi128ENS_10bfloat16_tEfNS_4arch4Sm80ELb1ELb0ELb0ELb0ELb0ELb0ELb1ELb1EEENS1_21CollectiveEpilogueFwdINS6_IJS8_S8_S9_EEENS6_IJNS7_ILi1EEESH_SH_EEESB_SD_Li128ELb0ELb1ELb1ELb0EEENS1_30DynamicPersistentTileSchedulerILi128ELi128ELb1ELb1ELb0EEEEEEEEEvNT_6ParamsE,"",@"SHT_CUDA_INFO"
	.sectionflags	@""
	.align	4


	//----- nvinfo : EIATTR_CUDA_API_VERSION
	.align		4
        /*0000*/ 	.byte	0x04, 0x37
        /*0002*/ 	.short	(.L_192 - .L_191)
.L_191:
        /*0004*/ 	.word	0x00000082


	//----- nvinfo : EIATTR_KPARAM_INFO
	.align		4
.L_192:
        /*0008*/ 	.byte	0x04, 0x17
        /*000a*/ 	.short	(.L_194 - .L_193)
.L_193:
        /*000c*/ 	.word	0x00000000
        /*0010*/ 	.short	0x0000
        /*0012*/ 	.short	0x0000
        /*0014*/ 	.byte	0x00, 0xf0, 0xa1, 0x10


	//----- nvinfo : EIATTR_SPARSE_MMA_MASK
	.align		4
.L_194:
        /*0018*/ 	.byte	0x03, 0x50
        /*001a*/ 	.short	0x0000


	//----- nvinfo : EIATTR_MAXREG_COUNT
	.align		4
        /*001c*/ 	.byte	0x03, 0x1b
        /*001e*/ 	.short	0x00ff


	//----- nvinfo : EIATTR_MERCURY_ISA_VERSION
	.align		4
        /*0020*/ 	.byte	0x03, 0x5f
        /*0022*/ 	.short	0x0101


	//----- nvinfo : EIATTR_VRC_CTA_INIT_COUNT
	.align		4
        /*0024*/ 	.byte	0x02, 0x4a
	.zero		1
	.zero		1


	//----- nvinfo : EIATTR_EXIT_INSTR_OFFSETS
	.align		4
        /*0028*/ 	.byte	0x04, 0x1c
        /*002a*/ 	.short	(.L_196 - .L_195)


	//   ....[0]....
.L_195:
        /*002c*/ 	.word	0x00000010


	//----- nvinfo : EIATTR_MAX_THREADS
	.align		4
.L_196:
        /*0030*/ 	.byte	0x04, 0x05
        /*0032*/ 	.short	(.L_198 - .L_197)
.L_197:
        /*0034*/ 	.word	0x00000080
        /*0038*/ 	.word	0x00000001
        /*003c*/ 	.word	0x00000001


	//----- nvinfo : EIATTR_CBANK_PARAM_SIZE
	.align		4
.L_198:
        /*0040*/ 	.byte	0x03, 0x19
        /*0042*/ 	.short	0x0428


	//----- nvinfo : EIATTR_PARAM_CBANK
	.align		4
        /*0044*/ 	.byte	0x04, 0x0a
        /*0046*/ 	.short	(.L_200 - .L_199)
	.align		4
.L_199:
        /*0048*/ 	.word	index@(.nv.constant0._ZN7cutlass13device_kernelIN5flash19enable_sm80_to_sm89INS1_16FlashAttnFwdSm80INS1_25CollectiveMainloopFwdSm80ILi4ELi1ELb0EN4cute5tupleIJNS5_1CILi128EEENS7_ILi64EEES8_EEELi128ENS_10bfloat16_tEfNS_4arch4Sm80ELb1ELb0ELb0ELb0ELb0ELb0ELb1ELb1EEENS1_21CollectiveEpilogueFwdINS6_IJS8_S8_S9_EEENS6_IJNS7_ILi1EEESH_SH_EEESB_SD_Li128ELb0ELb1ELb1ELb0EEENS1_30DynamicPersistentTileSchedulerILi128ELi128ELb1ELb1ELb0EEEEEEEEEvNT_6ParamsE)
        /*004c*/ 	.short	0x0380
        /*004e*/ 	.short	0x0428


	//----- nvinfo : EIATTR_SW_WAR
	.align		4
.L_200:
        /*0050*/ 	.byte	0x04, 0x36
        /*0052*/ 	.short	(.L_202 - .L_201)
.L_201:
        /*0054*/ 	.word	0x00000008
.L_202:


//--------------------- .nv.info._ZN7cutlass13device_kernelIN5flash19enable_sm80_to_sm89INS1_16FlashAttnFwdSm80INS1_25CollectiveMainloopFwdSm80ILi8ELi1ELb1EN4cute5tupleIJNS5_1CILi128EEENS7_ILi112EEES8_EEELi128ENS_10bfloat16_tEfNS_4arch4Sm80ELb1ELb0ELb0ELb1ELb0ELb0ELb1ELb1EEENS1_21CollectiveEpilogueFwdINS6_IJS8_S8_S9_EEENS6_IJNS7_ILi1EEESH_SH_EEESB_SD_Li256ELb1ELb1ELb1ELb0EEENS1_36VarlenDynamicPersistentTileSchedulerILi128ELi112ELi256ELi256ELb1ELb1ELb0ELb1ELb1ELb1EEEEEEEEEvNT_6ParamsE --------------------------
	.section	.nv.info._ZN7cutlass13device_kernelIN5flash19enable_sm80_to_sm89INS1_16FlashAttnFwdSm80INS1_25CollectiveMainloopFwdSm80ILi8ELi1ELb1EN4cute5tupleIJNS5_1CILi128EEENS7_ILi112EEES8_EEELi128ENS_10bfloat16_tEfNS_4arch4Sm80ELb1ELb0ELb0ELb1ELb0ELb0ELb1ELb1EEENS1_21CollectiveEpilogueFwdINS6_IJS8_S8_S9_EEENS6_IJNS7_ILi1EEESH_SH_EEESB_SD_Li256ELb1ELb1ELb1ELb0EEENS1_36VarlenDynamicPersistentTileSchedulerILi128ELi112ELi256ELi256ELb1ELb1ELb0ELb1ELb1ELb1EEEEEEEEEvNT_6ParamsE,"",@"SHT_CUDA_INFO"
	.sectionflags	@""
	.align	4


	//----- nvinfo : EIATTR_CUDA_API_VERSION
	.align		4
        /*0000*/ 	.byte	0x04, 0x37
        /*0002*/ 	.short	(.L_204 - .L_203)
.L_203:
        /*0004*/ 	.word	0x00000082


	//----- nvinfo : EIATTR_KPARAM_INFO
	.align		4
.L_204:
        /*0008*/ 	.byte	0x04, 0x17
        /*000a*/ 	.short	(.L_206 - .L_205)
.L_205:
        /*000c*/ 	.word	0x00000000
        /*0010*/ 	.short	0x0000
        /*0012*/ 	.short	0x0000
        /*0014*/ 	.byte	0x00, 0xf0, 0xe1, 0x10


	//----- nvinfo : EIATTR_SPARSE_MMA_MASK
	.align		4
.L_206:
        /*0018*/ 	.byte	0x03, 0x50
        /*001a*/ 	.short	0x0000


	//----- nvinfo : EIATTR_MAXREG_COUNT
	.align		4
        /*001c*/ 	.byte	0x03, 0x1b
        /*001e*/ 	.short	0x00ff


	//----- nvinfo : EIATTR_MERCURY_ISA_VERSION
	.align		4
        /*0020*/ 	.byte	0x03, 0x5f
        /*0022*/ 	.short	0x0101


	//----- nvinfo : EIATTR_VRC_CTA_INIT_COUNT
	.align		4
        /*0024*/ 	.byte	0x02, 0x4a
	.zero		1
	.zero		1


	//----- nvinfo : EIATTR_EXIT_INSTR_OFFSETS
	.align		4
        /*0028*/ 	.byte	0x04, 0x1c
        /*002a*/ 	.short	(.L_208 - .L_207)


	//   ....[0]....
.L_207:
        /*002c*/ 	.word	0x00000010


	//----- nvinfo : EIATTR_MAX_THREADS
	.align		4
.L_208:
        /*0030*/ 	.byte	0x04, 0x05
        /*0032*/ 	.short	(.L_210 - .L_209)
.L_209:
        /*0034*/ 	.word	0x00000100
        /*0038*/ 	.word	0x00000001
        /*003c*/ 	.word	0x00000001


	//----- nvinfo : EIATTR_CBANK_PARAM_SIZE
	.align		4
.L_210:
        /*0040*/ 	.byte	0x03, 0x19
        /*0042*/ 	.short	0x0438


	//----- nvinfo : EIATTR_PARAM_CBANK
	.align		4
        /*0044*/ 	.byte	0x04, 0x0a
        /*0046*/ 	.short	(.L_212 - .L_211)
	.align		4
.L_211:
        /*0048*/ 	.word	index@(.nv.constant0._ZN7cutlass13device_kernelIN5flash19enable_sm80_to_sm89INS1_16FlashAttnFwdSm80INS1_25CollectiveMainloopFwdSm80ILi8ELi1ELb1EN4cute5tupleIJNS5_1CILi128EEENS7_ILi112EEES8_EEELi128ENS_10bfloat16_tEfNS_4arch4Sm80ELb1ELb0ELb0ELb1ELb0ELb0ELb1ELb1EEENS1_21CollectiveEpilogueFwdINS6_IJS8_S8_S9_EEENS6_IJNS7_ILi1EEESH_SH_EEESB_SD_Li256ELb1ELb1ELb1ELb0EEENS1_36VarlenDynamicPersistentTileSchedulerILi128ELi112ELi256ELi256ELb1ELb1ELb0ELb1ELb1ELb1EEEEEEEEEvNT_6ParamsE)
        /*004c*/ 	.short	0x0380
        /*004e*/ 	.short	0x0438


	//----- nvinfo : EIATTR_SW_WAR
	.align		4
.L_212:
        /*0050*/ 	.byte	0x04, 0x36
        /*0052*/ 	.short	(.L_214 - .L_213)
.L_213:
        /*0054*/ 	.word	0x00000008
.L_214:


//--------------------- .nv.info._ZN7cutlass13device_kernelIN5flash19enable_sm80_to_sm89INS1_16FlashAttnFwdSm80INS1_25CollectiveMainloopFwdSm80ILi8ELi1ELb1EN4cute5tupleIJNS5_1CILi128EEENS7_ILi112EEES8_EEELi128ENS_10bfloat16_tEfNS_4arch4Sm80ELb1ELb0ELb0ELb1ELb0ELb1ELb1ELb1EEENS1_21CollectiveEpilogueFwdINS6_IJS8_S8_S9_EEENS6_IJNS7_ILi1EEESH_SH_EEESB_SD_Li256ELb1ELb1ELb1ELb0EEENS1_36VarlenDynamicPersistentTileSchedulerILi128ELi112ELi256ELi256ELb1ELb1ELb0ELb1ELb1ELb1EEEEEEEEEvNT_6ParamsE --------------------------
	.section	.nv.info._ZN7cutlass13device_kernelIN5flash19enable_sm80_to_sm89INS1_16FlashAttnFwdSm80INS1_25CollectiveMainloopFwdSm80ILi8ELi1ELb1EN4cute5tupleIJNS5_1CILi128EEENS7_ILi112EEES8_EEELi128ENS_10bfloat16_tEfNS_4arch4Sm80ELb1ELb0ELb0ELb1ELb0ELb1ELb1ELb1EEENS1_21CollectiveEpilogueFwdINS6_IJS8_S8_S9_EEENS6_IJNS7_ILi1EEESH_SH_EEESB_SD_Li256ELb1ELb1ELb1ELb0EEENS1_36VarlenDynamicPersistentTileSchedulerILi128ELi112ELi256ELi256ELb1ELb1ELb0ELb1ELb1ELb1EEEEEEEEEvNT_6ParamsE,"",@"SHT_CUDA_INFO"
	.sectionflags	@""
	.align	4


	//----- nvinfo : EIATTR_CUDA_API_VERSION
	.align		4
        /*0000*/ 	.byte	0x04, 0x37
        /*0002*/ 	.short	(.L_216 - .L_215)
.L_215:
        /*0004*/ 	.word	0x00000082


	//----- nvinfo : EIATTR_KPARAM_INFO
	.align		4
.L_216:
        /*0008*/ 	.byte	0x04, 0x17
        /*000a*/ 	.short	(.L_218 - .L_217)
.L_217:
        /*000c*/ 	.word	0x00000000
        /*0010*/ 	.short	0x0000
        /*0012*/ 	.short	0x0000
        /*0014*/ 	.byte	0x00, 0xf0, 0xe1, 0x10


	//----- nvinfo : EIATTR_SPARSE_MMA_MASK
	.align		4
.L_218:
        /*0018*/ 	.byte	0x03, 0x50
        /*001a*/ 	.short	0x0000


	//----- nvinfo : EIATTR_MAXREG_COUNT
	.align		4
        /*001c*/ 	.byte	0x03, 0x1b
        /*001e*/ 	.short	0x00ff


	//----- nvinfo : EIATTR_MERCURY_ISA_VERSION
	.align		4
        /*0020*/ 	.byte	0x03, 0x5f
        /*0022*/ 	.short	0x0101


	//----- nvinfo : EIATTR_VRC_CTA_INIT_COUNT
	.align		4
        /*0024*/ 	.byte	0x02, 0x4a
	.zero		1
	.zero		1


	//----- nvinfo : EIATTR_EXIT_INSTR_OFFSETS
	.align		4
        /*0028*/ 	.byte	0x04, 0x1c
        /*002a*/ 	.short	(.L_220 - .L_219)


	//   ....[0]....
.L_219:
        /*002c*/ 	.word	0x00000010


	//----- nvinfo : EIATTR_MAX_THREADS
	.align		4
.L_220:
        /*0030*/ 	.byte	0x04, 0x05
        /*0032*/ 	.short	(.L_222 - .L_221)
.L_221:
        /*0034*/ 	.word	0x00000100
        /*0038*/ 	.word	0x00000001
        /*003c*/ 	.word	0x00000001


	//----- nvinfo : EIATTR_CBANK_PARAM_SIZE
	.align		4
.L_222:
        /*0040*/ 	.byte	0x03, 0x19
        /*0042*/ 	.short	0x0438


	//----- nvinfo : EIATTR_PARAM_CBANK
	.align		4
        /*0044*/ 	.byte	0x04, 0x0a
        /*0046*/ 	.short	(.L_224 - .L_223)
	.align		4
.L_223:
        /*0048*/ 	.word	index@(.nv.constant0._ZN7cutlass13device_kernelIN5flash19enable_sm80_to_sm89INS1_16FlashAttnFwdSm80INS1_25CollectiveMainloopFwdSm80ILi8ELi1ELb1EN4cute5tupleIJNS5_1CILi128EEENS7_ILi112EEES8_EEELi128ENS_10bfloat16_tEfNS_4arch4Sm80ELb1ELb0ELb0ELb1ELb0ELb1ELb1ELb1EEENS1_21CollectiveEpilogueFwdINS6_IJS8_S8_S9_EEENS6_IJNS7_ILi1EEESH_SH_EEESB_SD_Li256ELb1ELb1ELb1ELb0EEENS1_36VarlenDynamicPersistentTileSchedulerILi128ELi112ELi256ELi256ELb1ELb1ELb0ELb1ELb1ELb1EEEEEEEEEvNT_6ParamsE)
        /*004c*/ 	.short	0x0380
        /*004e*/ 	.short	0x0438


	//----- nvinfo : EIATTR_SW_WAR
	.align		4
.L_224:
        /*0050*/ 	.byte	0x04, 0x36
        /*0052*/ 	.short	(.L_226 - .L_225)
.L_225:
        /*0054*/ 	.word	0x00000008
.L_226:


//--------------------- .nv.callgraph             --------------------------
	.section	.nv.callgraph,"",@"SHT_CUDA_CALLGRAPH"
	.align	4
	.sectionentsize	8
	.align		4
        /*0000*/ 	.word	0x00000000
	.align		4
        /*0004*/ 	.word	0xffffffff
	.align		4
        /*0008*/ 	.word	0x00000000
	.align		4
        /*000c*/ 	.word	0xfffffffe
	.align		4
        /*0010*/ 	.word	0x00000000
	.align		4
        /*0014*/ 	.word	0xfffffffd
	.align		4
        /*0018*/ 	.word	0x00000000
	.align		4
        /*001c*/ 	.word	0xfffffffc


//--------------------- .nv.constant4             --------------------------
	.section	.nv.constant4,"a",@progbits
	.align	8
	.align		8
.nv.constant4:
        /*0000*/ 	.dword	_ZN72_INTERNAL_0c2d3feb_36_flash_fwd_hdim128_bf16_split_sm80_cu_f3e6f9ee_28844cuda3std3__45__cpo5beginE
	.align		8
        /*0008*/ 	.dword	_ZN72_INTERNAL_0c2d3feb_36_flash_fwd_hdim128_bf16_split_sm80_cu_f3e6f9ee_28844cuda3std3__45__cpo3endE
	.align		8
        /*0010*/ 	.dword	_ZN72_INTERNAL_0c2d3feb_36_flash_fwd_hdim128_bf16_split_sm80_cu_f3e6f9ee_28844cuda3std3__45__cpo6cbeginE
	.align		8
        /*0018*/ 	.dword	_ZN72_INTERNAL_0c2d3feb_36_flash_fwd_hdim128_bf16_split_sm80_cu_f3e6f9ee_28844cuda3std3__45__cpo4cendE
	.align		8
        /*0020*/ 	.dword	_ZN72_INTERNAL_0c2d3feb_36_flash_fwd_hdim128_bf16_split_sm80_cu_f3e6f9ee_28844cuda3std3__474_GLOBAL__N__0c2d3feb_36_flash_fwd_hdim128_bf16_split_sm80_cu_f3e6f9ee_28846ignoreE
	.align		8
        /*0028*/ 	.dword	_ZN72_INTERNAL_0c2d3feb_36_flash_fwd_hdim128_bf16_split_sm80_cu_f3e6f9ee_28844cuda3std3__419piecewise_constructE
	.align		8
        /*0030*/ 	.dword	_ZN72_INTERNAL_0c2d3feb_36_flash_fwd_hdim128_bf16_split_sm80_cu_f3e6f9ee_28844cuda3std3__48in_placeE
	.align		8
        /*0038*/ 	.dword	_ZN72_INTERNAL_0c2d3feb_36_flash_fwd_hdim128_bf16_split_sm80_cu_f3e6f9ee_28844cuda3std6ranges3__45__cpo4swapE
	.align		8
        /*0040*/ 	.dword	_ZN72_INTERNAL_0c2d3feb_36_flash_fwd_hdim128_bf16_split_sm80_cu_f3e6f9ee_28844cuda3std6ranges3__45__cpo9iter_moveE
	.align		8
        /*0048*/ 	.dword	_ZN72_INTERNAL_0c2d3feb_36_flash_fwd_hdim128_bf16_split_sm80_cu_f3e6f9ee_28844cute7productE
	.align		8
        /*0050*/ 	.dword	_ZN72_INTERNAL_0c2d3feb_36_flash_fwd_hdim128_bf16_split_sm80_cu_f3e6f9ee_28844cute1_E


//--------------------- .text._ZN7cutlass13device_kernelIN5flash19enable_sm80_to_sm89INS1_16FlashAttnFwdSm80INS1_25CollectiveMainloopFwdSm80ILi8ELi1ELb1EN4cute5tupleIJNS5_1CILi128EEES8_S8_EEELi128ENS_10bfloat16_tEfNS_4arch4Sm80ELb0ELb0ELb0ELb0ELb0ELb0ELb1ELb1EEENS1_21CollectiveEpilogueFwdIS9_NS6_IJNS7_ILi1EEESF_SF_EEESA_SC_Li256ELb0ELb1ELb1ELb0EEENS1_19SingleTileSchedulerILb0ELb1ELb1ELi128EEEEEEEEEvNT_6ParamsE --------------------------
	.section	.text._ZN7cutlass13device_kernelIN5flash19enable_sm80_to_sm89INS1_16FlashAttnFwdSm80INS1_25CollectiveMainloopFwdSm80ILi8ELi1ELb1EN4cute5tupleIJNS5_1CILi128EEES8_S8_EEELi128ENS_10bfloat16_tEfNS_4arch4Sm80ELb0ELb0ELb0ELb0ELb0ELb0ELb1ELb1EEENS1_21CollectiveEpilogueFwdIS9_NS6_IJNS7_ILi1EEESF_SF_EEESA_SC_Li256ELb0ELb1ELb1ELb0EEENS1_19SingleTileSchedulerILb0ELb1ELb1ELi128EEEEEEEEEvNT_6ParamsE,"ax",@progbits
	.align	128
.text._ZN7cutlass13device_kernelIN5flash19enable_sm80_to_sm89INS1_16FlashAttnFwdSm80INS1_25CollectiveMainloopFwdSm80ILi8ELi1ELb1EN4cute5tupleIJNS5_1CILi128EEES8_S8_EEELi128ENS_10bfloat16_tEfNS_4arch4Sm80ELb0ELb0ELb0ELb0ELb0ELb0ELb1ELb1EEENS1_21CollectiveEpilogueFwdIS9_NS6_IJNS7_ILi1EEESF_SF_EEESA_SC_Li256ELb0ELb1ELb1ELb0EEENS1_19SingleTileSchedulerILb0ELb1ELb1ELi128EEEEEEEEEvNT_6ParamsE:
        .type           _ZN7cutlass13device_kernelIN5flash19enable_sm80_to_sm89INS1_16FlashAttnFwdSm80INS1_25CollectiveMainloopFwdSm80ILi8ELi1ELb1EN4cute5tupleIJNS5_1CILi128EEES8_S8_EEELi128ENS_10bfloat16_tEfNS_4arch4Sm80ELb0ELb0ELb0ELb0ELb0ELb0ELb1ELb1EEENS1_21CollectiveEpilogueFwdIS9_NS6_IJNS7_ILi1EEESF_SF_EEESA_SC_Li256ELb0ELb1ELb1ELb0EEENS1_19SingleTileSchedulerILb0ELb1ELb1ELi128EEEEEEEEEvNT_6ParamsE,@function
        .size           _ZN7cutlass13device_kernelIN5flash19enable_sm80_to_sm89INS1_16FlashAttnFwdSm80INS1_25CollectiveMainloopFwdSm80ILi8ELi1ELb1EN4cute5tupleIJNS5_1CILi128EEES8_S8_EEELi128ENS_10bfloat16_tEfNS_4arch4Sm80ELb0ELb0ELb0ELb0ELb0ELb0ELb1ELb1EEENS1_21CollectiveEpilogueFwdIS9_NS6_IJNS7_ILi1EEESF_SF_EEESA_SC_Li256ELb0ELb1ELb1ELb0EEENS1_19SingleTileSchedulerILb0ELb1ELb1ELi128EEEEEEEEEvNT_6ParamsE,(.L_x_12 - _ZN7cutlass13device_kernelIN5flash19enable_sm80_to_sm89INS1_16FlashAttnFwdSm80INS1_25CollectiveMainloopFwdSm80ILi8ELi1ELb1EN4cute5tupleIJNS5_1CILi128EEES8_S8_EEELi128ENS_10bfloat16_tEfNS_4arch4Sm80ELb0ELb0ELb0ELb0ELb0ELb0ELb1ELb1EEENS1_21CollectiveEpilogueFwdIS9_NS6_IJNS7_ILi1EEESF_SF_EEESA_SC_Li256ELb0ELb1ELb1ELb0EEENS1_19SingleTileSchedulerILb0ELb1ELb1ELi128EEEEEEEEEvNT_6ParamsE)
        .other          _ZN7cutlass13device_kernelIN5flash19enable_sm80_to_sm89INS1_16FlashAttnFwdSm80INS1_25CollectiveMainloopFwdSm80ILi8ELi1ELb1EN4cute5tupleIJNS5_1CILi128EEES8_S8_EEELi128ENS_10bfloat16_tEfNS_4arch4Sm80ELb0ELb0ELb0ELb0ELb0ELb0ELb1ELb1EEENS1_21CollectiveEpilogueFwdIS9_NS6_IJNS7_ILi1EEESF_SF_EEESA_SC_Li256ELb0ELb1ELb1ELb0EEENS1_19SingleTileSchedulerILb0ELb1ELb1ELi128EEEEEEEEEvNT_6ParamsE,@"STO_CUDA_ENTRY STV_DEFAULT"
_ZN7cutlass13device_kernelIN5flash19enable_sm80_to_sm89INS1_16FlashAttnFwdSm80INS1_25CollectiveMainloopFwdSm80ILi8ELi1ELb1EN4cute5tupleIJNS5_1CILi128EEES8_S8_EEELi128ENS_10bfloat16_tEfNS_4arch4Sm80ELb0ELb0ELb0ELb0ELb0ELb0ELb1ELb1EEENS1_21CollectiveEpilogueFwdIS9_NS6_IJNS7_ILi1EEESF_SF_EEESA_SC_Li256ELb0ELb1ELb1ELb0EEENS1_19SingleTileSchedulerILb0ELb1ELb1ELi128EEEEEEEEEvNT_6ParamsE:
[----:B------:R-:W-:Y:S01]  /*0000*/  LDC R1, c[0x0][0x37c] ;  /* 0x0000df00ff017b82 */ /* 0x000fe20000000800 */
[----:B------:R-:W-:Y:S05]  /*0010*/  EXIT ;  /* 0x000000000000794d */ /* 0x000fea0003800000 */
.L_x_0:
[----:B------:R-:W-:-:S00]  /*0020*/  BRA `(.L_x_0) ;  /* 0xfffffffc00fc7947 */ /* 0x000fc0000383ffff */
[----:B------:R-:W-:-:S00]  /*0030*/  NOP ;  /* 0x0000000000007918 */ /* 0x000fc00000000000 */
        /* <DEDUP_REMOVED lines=12> */
.L_x_12:


//--------------------- .text._ZN7cutlass13device_kernelIN5flash19enable_sm80_to_sm89INS1_16FlashAttnFwdSm80INS1_25CollectiveMainloopFwdSm80ILi8ELi1ELb1EN4cute5tupleIJNS5_1CILi128EEENS7_ILi96EEES8_EEELi128ENS_10bfloat16_tEfNS_4arch4Sm80ELb0ELb1ELb0ELb0ELb0ELb0ELb1ELb1EEENS1_21CollectiveEpilogueFwdINS6_IJS8_S8_S9_EEENS6_IJNS7_ILi1EEESH_SH_EEESB_SD_Li256ELb0ELb1ELb1ELb0EEENS1_19SingleTileSchedulerILb0ELb1ELb1ELi128EEEEEEEEEvNT_6ParamsE --------------------------
	.section	.text._ZN7cutlass13device_kernelIN5flash19enable_sm80_to_sm89INS1_16FlashAttnFwdSm80INS1_25CollectiveMainloopFwdSm80ILi8ELi1ELb1EN4cute5tupleIJNS5_1CILi128EEENS7_ILi96EEES8_EEELi128ENS_10bfloat16_tEfNS_4arch4Sm80ELb0ELb1ELb0ELb0ELb0ELb0ELb1ELb1EEENS1_21CollectiveEpilogueFwdINS6_IJS8_S8_S9_EEENS6_IJNS7_ILi1EEESH_SH_EEESB_SD_Li256ELb0ELb1ELb1ELb0EEENS1_19SingleTileSchedulerILb0ELb1ELb1ELi128EEEEEEEEEvNT_6ParamsE,"ax",@progbits
	.align	128
.text._ZN7cutlass13device_kernelIN5flash19enable_sm80_to_sm89INS1_16FlashAttnFwdSm80INS1_25CollectiveMainloopFwdSm80ILi8ELi1ELb1EN4cute5tupleIJNS5_1CILi128EEENS7_ILi96EEES8_EEELi128ENS_10bfloat16_tEfNS_4arch4Sm80ELb0ELb1ELb0ELb0ELb0ELb0ELb1ELb1EEENS1_21CollectiveEpilogueFwdINS6_IJS8_S8_S9_EEENS6_IJNS7_ILi1EEESH_SH_EEESB_SD_Li256ELb0ELb1ELb1ELb0EEENS1_19SingleTileSchedulerILb0ELb1ELb1ELi128EEEEEEEEEvNT_6ParamsE:
        .type           _ZN7cutlass13device_kernelIN5flash19enable_sm80_to_sm89INS1_16FlashAttnFwdSm80INS1_25CollectiveMainloopFwdSm80ILi8ELi1ELb1EN4cute5tupleIJNS5_1CILi128EEENS7_ILi96EEES8_EEELi128ENS_10bfloat16_tEfNS_4arch4Sm80ELb0ELb1ELb0ELb0ELb0ELb0ELb1ELb1EEENS1_21CollectiveEpilogueFwdINS6_IJS8_S8_S9_EEENS6_IJNS7_ILi1EEESH_SH_EEESB_SD_Li256ELb0ELb1ELb1ELb0EEENS1_19SingleTileSchedulerILb0ELb1ELb1ELi128EEEEEEEEEvNT_6ParamsE,@function
        .size           _ZN7cutlass13device_kernelIN5flash19enable_sm80_to_sm89INS1_16FlashAttnFwdSm80INS1_25CollectiveMainloopFwdSm80ILi8ELi1ELb1EN4cute5tupleIJNS5_1CILi128EEENS7_ILi96EEES8_EEELi128ENS_10bfloat16_tEfNS_4arch4Sm80ELb0ELb1ELb0ELb0ELb0ELb0ELb1ELb1EEENS1_21CollectiveEpilogueFwdINS6_IJS8_S8_S9_EEENS6_IJNS7_ILi1EEESH_SH_EEESB_SD_Li256ELb0ELb1ELb1ELb0EEENS1_19SingleTileSchedulerILb0ELb1ELb1ELi128EEEEEEEEEvNT_6ParamsE,(.L_x_13 - _ZN7cutlass13device_kernelIN5flash19enable_sm80_to_sm89INS1_16FlashAttnFwdSm80INS1_25CollectiveMainloopFwdSm80ILi8ELi1ELb1EN4cute5tupleIJNS5_1CILi128EEENS7_ILi96EEES8_EEELi128ENS_10bfloat16_tEfNS_4arch4Sm80ELb0ELb1ELb0ELb0ELb0ELb0ELb1ELb1EEENS1_21CollectiveEpilogueFwdINS6_IJS8_S8_S9_EEENS6_IJNS7_ILi1EEESH_SH_EEESB_SD_Li256ELb0ELb1ELb1ELb0EEENS1_19SingleTileSchedulerILb0ELb1ELb1ELi128EEEEEEEEEvNT_6ParamsE)
        .other          _ZN7cutlass13device_kernelIN5flash19enable_sm80_to_sm89INS1_16FlashAttnFwdSm80INS1_25CollectiveMainloopFwdSm80ILi8ELi1ELb1EN4cute5tupleIJNS5_1CILi128EEENS7_ILi96EEES8_EEELi128ENS_10bfloat16_tEfNS_4arch4Sm80ELb0ELb1ELb0ELb0ELb0ELb0ELb1ELb1EEENS1_21CollectiveEpilogueFwdINS6_IJS8_S8_S9_EEENS6_IJNS7_ILi1EEESH_SH_EEESB_SD_Li256ELb0ELb1ELb1ELb0EEENS1_19SingleTileSchedulerILb0ELb1ELb1ELi128EEEEEEEEEvNT_6ParamsE,@"STO_CUDA_ENTRY STV_DEFAULT"
_ZN7cutlass13device_kernelIN5flash19enable_sm80_to_sm89INS1_16FlashAttnFwdSm80INS1_25CollectiveMainloopFwdSm80ILi8ELi1ELb1EN4cute5tupleIJNS5_1CILi128EEENS7_ILi96EEES8_EEELi128ENS_10bfloat16_tEfNS_4arch4Sm80ELb0ELb1ELb0ELb0ELb0ELb0ELb1ELb1EEENS1_21CollectiveEpilogueFwdINS6_IJS8_S8_S9_EEENS6_IJNS7_ILi1EEESH_SH_EEESB_SD_Li256ELb0ELb1ELb1ELb0EEENS1_19SingleTileSchedulerILb0ELb1ELb1ELi128EEEEEEEEEvNT_6ParamsE:
[----:B------:R-:W-:Y:S01]  /*0000*/  LDC R1, c[0x0][0x37c] ;  /* 0x0000df00ff017b82 */ /* 0x000fe20000000800 */
[----:B------:R-:W-:Y:S05]  /*0010*/  EXIT ;  /* 0x000000000000794d */ /* 0x000fea0003800000 */
.L_x_1:
        /* <DEDUP_REMOVED lines=14> */
.L_x_13:


//--------------------- .text._ZN7cutlass13device_kernelIN5flash19enable_sm80_to_sm89INS1_16FlashAttnFwdSm80INS1_25CollectiveMainloopFwdSm80ILi8ELi1ELb1EN4cute5tupleIJNS5_1CILi128EEES8_S8_EEELi128ENS_10bfloat16_tEfNS_4arch4Sm80ELb1ELb0ELb0ELb0ELb0ELb0ELb1ELb1EEENS1_21CollectiveEpilogueFwdIS9_NS6_IJNS7_ILi1EEESF_SF_EEESA_SC_Li256ELb0ELb1ELb1ELb0EEENS1_30DynamicPersistentTileSchedulerILi256ELi256ELb1ELb1ELb0EEEEEEEEEvNT_6ParamsE --------------------------
	.section	.text._ZN7cutlass13device_kernelIN5flash19enable_sm80_to_sm89INS1_16FlashAttnFwdSm80INS1_25CollectiveMainloopFwdSm80ILi8ELi1ELb1EN4cute5tupleIJNS5_1CILi128EEES8_S8_EEELi128ENS_10bfloat16_tEfNS_4arch4Sm80ELb1ELb0ELb0ELb0ELb0ELb0ELb1ELb1EEENS1_21CollectiveEpilogueFwdIS9_NS6_IJNS7_ILi1EEESF_SF_EEESA_SC_Li256ELb0ELb1ELb1ELb0EEENS1_30DynamicPersistentTileSchedulerILi256ELi256ELb1ELb1ELb0EEEEEEEEEvNT_6ParamsE,"ax",@progbits
	.align	128
.text._ZN7cutlass13device_kernelIN5flash19enable_sm80_to_sm89INS1_16FlashAttnFwdSm80INS1_25CollectiveMainloopFwdSm80ILi8ELi1ELb1EN4cute5tupleIJNS5_1CILi128EEES8_S8_EEELi128ENS_10bfloat16_tEfNS_4arch4Sm80ELb1ELb0ELb0ELb0ELb0ELb0ELb1ELb1EEENS1_21CollectiveEpilogueFwdIS9_NS6_IJNS7_ILi1EEESF_SF_EEESA_SC_Li256ELb0ELb1ELb1ELb0EEENS1_30DynamicPersistentTileSchedulerILi256ELi256ELb1ELb1ELb0EEEEEEEEEvNT_6ParamsE:
        .type           _ZN7cutlass13device_kernelIN5flash19enable_sm80_to_sm89INS1_16FlashAttnFwdSm80INS1_25CollectiveMainloopFwdSm80ILi8ELi1ELb1EN4cute5tupleIJNS5_1CILi128EEES8_S8_EEELi128ENS_10bfloat16_tEfNS_4arch4Sm80ELb1ELb0ELb0ELb0ELb0ELb0ELb1ELb1EEENS1_21CollectiveEpilogueFwdIS9_NS6_IJNS7_ILi1EEESF_SF_EEESA_SC_Li256ELb0ELb1ELb1ELb0EEENS1_30DynamicPersistentTileSchedulerILi256ELi256ELb1ELb1ELb0EEEEEEEEEvNT_6ParamsE,@function
        .size           _ZN7cutlass13device_kernelIN5flash19enable_sm80_to_sm89INS1_16FlashAttnFwdSm80INS1_25CollectiveMainloopFwdSm80ILi8ELi1ELb1EN4cute5tupleIJNS5_1CILi128EEES8_S8_EEELi128ENS_10bfloat16_tEfNS_4arch4Sm80ELb1ELb0ELb0ELb0ELb0ELb0ELb1ELb1EEENS1_21CollectiveEpilogueFwdIS9_NS6_IJNS7_ILi1EEESF_SF_EEESA_SC_Li256ELb0ELb1ELb1ELb0EEENS1_30DynamicPersistentTileSchedulerILi256ELi256ELb1ELb1ELb0EEEEEEEEEvNT_6ParamsE,(.L_x_14 - _ZN7cutlass13device_kernelIN5flash19enable_sm80_to_sm89INS1_16FlashAttnFwdSm80INS1_25CollectiveMainloopFwdSm80ILi8ELi1ELb1EN4cute5tupleIJNS5_1CILi128EEES8_S8_EEELi128ENS_10bfloat16_tEfNS_4arch4Sm80ELb1ELb0ELb0ELb0ELb0ELb0ELb1ELb1EEENS1_21CollectiveEpilogueFwdIS9_NS6_IJNS7_ILi1EEESF_SF_EEESA_SC_Li256ELb0ELb1ELb1ELb0EEENS1_30DynamicPersistentTileSchedulerILi256ELi256ELb1ELb1ELb0EEEEEEEEEvNT_6ParamsE)
        .other          _ZN7cutlass13device_kernelIN5flash19enable_sm80_to_sm89INS1_16FlashAttnFwdSm80INS1_25CollectiveMainloopFwdSm80ILi8ELi1ELb1EN4cute5tupleIJNS5_1CILi128EEES8_S8_EEELi128ENS_10bfloat16_tEfNS_4arch4Sm80ELb1ELb0ELb0ELb0ELb0ELb0ELb1ELb1EEENS1_21CollectiveEpilogueFwdIS9_NS6_IJNS7_ILi1EEESF_SF_EEESA_SC_Li256ELb0ELb1ELb1ELb0EEENS1_30DynamicPersistentTileSchedulerILi256ELi256ELb1ELb1ELb0EEEEEEEEEvNT_6ParamsE,@"STO_CUDA_ENTRY STV_DEFAULT"
_ZN7cutlass13device_kernelIN5flash19enable_sm80_to_sm89INS1_16FlashAttnFwdSm80INS1_25CollectiveMainloopFwdSm80ILi8ELi1ELb1EN4cute5tupleIJNS5_1CILi128EEES8_S8_EEELi128ENS_10bfloat16_tEfNS_4arch4Sm80ELb1ELb0ELb0ELb0ELb0ELb0ELb1ELb1EEENS1_21CollectiveEpilogueFwdIS9_NS6_IJNS7_ILi1EEESF_SF_EEESA_SC_Li256ELb0ELb1ELb1ELb0EEENS1_30DynamicPersistentTileSchedulerILi256ELi256ELb1ELb1ELb0EEEEEEEEEvNT_6ParamsE:
[----:B------:R-:W-:Y:S01]  /*0000*/  LDC R1, c[0x0][0x37c] ;  /* 0x0000df00ff017b82 */ /* 0x000fe20000000800 */
[----:B------:R-:W-:Y:S05]  /*0010*/  EXIT ;  /* 0x000000000000794d */ /* 0x000fea0003800000 */
.L_x_2:
        /* <DEDUP_REMOVED lines=14> */
.L_x_14:


//--------------------- .text._ZN7cutlass13device_kernelIN5flash19enable_sm80_to_sm89INS1_16FlashAttnFwdSm80INS1_25CollectiveMainloopFwdSm80ILi4ELi1ELb0EN4cute5tupleIJNS5_1CILi128EEENS7_ILi64EEES8_EEELi128ENS_10bfloat16_tEfNS_4arch4Sm80ELb0ELb0ELb0ELb0ELb0ELb0ELb1ELb1EEENS1_21CollectiveEpilogueFwdINS6_IJS8_S8_S9_EEENS6_IJNS7_ILi1EEESH_SH_EEESB_SD_Li128ELb0ELb1ELb1ELb0EEENS1_19SingleTileSchedulerILb0ELb1ELb1ELi128EEEEEEEEEvNT_6ParamsE --------------------------
	.section	.text._ZN7cutlass13device_kernelIN5flash19enable_sm80_to_sm89INS1_16FlashAttnFwdSm80INS1_25CollectiveMainloopFwdSm80ILi4ELi1ELb0EN4cute5tupleIJNS5_1CILi128EEENS7_ILi64EEES8_EEELi128ENS_10bfloat16_tEfNS_4arch4Sm80ELb0ELb0ELb0ELb0ELb0ELb0ELb1ELb1EEENS1_21CollectiveEpilogueFwdINS6_IJS8_S8_S9_EEENS6_IJNS7_ILi1EEESH_SH_EEESB_SD_Li128ELb0ELb1ELb1ELb0EEENS1_19SingleTileSchedulerILb0ELb1ELb1ELi128EEEEEEEEEvNT_6ParamsE,"ax",@progbits
	.align	128
.text._ZN7cutlass13device_kernelIN5flash19enable_sm80_to_sm89INS1_16FlashAttnFwdSm80INS1_25CollectiveMainloopFwdSm80ILi4ELi1ELb0EN4cute5tupleIJNS5_1CILi128EEENS7_ILi64EEES8_EEELi128ENS_10bfloat16_tEfNS_4arch4Sm80ELb0ELb0ELb0ELb0ELb0ELb0ELb1ELb1EEENS1_21CollectiveEpilogueFwdINS6_IJS8_S8_S9_EEENS6_IJNS7_ILi1EEESH_SH_EEESB_SD_Li128ELb0ELb1ELb1ELb0EEENS1_19SingleTileSchedulerILb0ELb1ELb1ELi128EEEEEEEEEvNT_6ParamsE:
        .type           _ZN7cutlass13device_kernelIN5flash19enable_sm80_to_sm89INS1_16FlashAttnFwdSm80INS1_25CollectiveMainloopFwdSm80ILi4ELi1ELb0EN4cute5tupleIJNS5_1CILi128EEENS7_ILi64EEES8_EEELi128ENS_10bfloat16_tEfNS_4arch4Sm80ELb0ELb0ELb0ELb0ELb0ELb0ELb1ELb1EEENS1_21CollectiveEpilogueFwdINS6_IJS8_S8_S9_EEENS6_IJNS7_ILi1EEESH_SH_EEESB_SD_Li128ELb0ELb1ELb1ELb0EEENS1_19SingleTileSchedulerILb0ELb1ELb1ELi128EEEEEEEEEvNT_6ParamsE,@function
        .size           _ZN7cutlass13device_kernelIN5flash19enable_sm80_to_sm89INS1_16FlashAttnFwdSm80INS1_25CollectiveMainloopFwdSm80ILi4ELi1ELb0EN4cute5tupleIJNS5_1CILi128EEENS7_ILi64EEES8_EEELi128ENS_10bfloat16_tEfNS_4arch4Sm80ELb0ELb0ELb0ELb0ELb0ELb0ELb1ELb1EEENS1_21CollectiveEpilogueFwdINS6_IJS8_S8_S9_EEENS6_IJNS7_ILi1EEESH_SH_EEESB_SD_Li128ELb0ELb1ELb1ELb0EEENS1_19SingleTileSchedulerILb0ELb1ELb1ELi128EEEEEEEEEvNT_6ParamsE,(.L_x_15 - _ZN7cutlass13device_kernelIN5flash19enable_sm80_to_sm89INS1_16FlashAttnFwdSm80INS1_25CollectiveMainloopFwdSm80ILi4ELi1ELb0EN4cute5tupleIJNS5_1CILi128EEENS7_ILi64EEES8_EEELi128ENS_10bfloat16_tEfNS_4arch4Sm80ELb0ELb0ELb0ELb0ELb0ELb0ELb1ELb1EEENS1_21CollectiveEpilogueFwdINS6_IJS8_S8_S9_EEENS6_IJNS7_ILi1EEESH_SH_EEESB_SD_Li128ELb0ELb1ELb1ELb0EEENS1_19SingleTileSchedulerILb0ELb1ELb1ELi128EEEEEEEEEvNT_6ParamsE)
        .other          _ZN7cutlass13device_kernelIN5flash19enable_sm80_to_sm89INS1_16FlashAttnFwdSm80INS1_25CollectiveMainloopFwdSm80ILi4ELi1ELb0EN4cute5tupleIJNS5_1CILi128EEENS7_ILi64EEES8_EEELi128ENS_10bfloat16_tEfNS_4arch4Sm80ELb0ELb0ELb0ELb0ELb0ELb0ELb1ELb1EEENS1_21CollectiveEpilogueFwdINS6_IJS8_S8_S9_EEENS6_IJNS7_ILi1EEESH_SH_EEESB_SD_Li128ELb0ELb1ELb1ELb0EEENS1_19SingleTileSchedulerILb0ELb1ELb1ELi128EEEEEEEEEvNT_6ParamsE,@"STO_CUDA_ENTRY STV_DEFAULT"
_ZN7cutlass13device_kernelIN5flash19enable_sm80_to_sm89INS1_16FlashAttnFwdSm80INS1_25CollectiveMainloopFwdSm80ILi4ELi1ELb0EN4cute5tupleIJNS5_1CILi128EEENS7_ILi64EEES8_EEELi128ENS_10bfloat16_tEfNS_4arch4Sm80ELb0ELb0ELb0ELb0ELb0ELb0ELb1ELb1EEENS1_21CollectiveEpilogueFwdINS6_IJS8_S8_S9_EEENS6_IJNS7_ILi1EEESH_SH_EEESB_SD_Li128ELb0ELb1ELb1ELb0EEENS1_19SingleTileSchedulerILb0ELb1ELb1ELi128EEEEEEEEEvNT_6ParamsE:
[----:B------:R-:W-:Y:S01]  /*0000*/  LDC R1, c[0x0][0x37c] ;  /* 0x0000df00ff017b82 */ /* 0x000fe20000000800 */
[----:B------:R-:W-:Y:S05]  /*0010*/  EXIT ;  /* 0x000000000000794d */ /* 0x000fea0003800000 */
.L_x_3:
        /* <DEDUP_REMOVED lines=14> */
.L_x_15:


//--------------------- .text._ZN7cutlass13device_kernelIN5flash19enable_sm80_to_sm89INS1_16FlashAttnFwdSm80INS1_25CollectiveMainloopFwdSm80ILi8ELi1ELb1EN4cute5tupleIJNS5_1CILi128EEENS7_ILi112EEES8_EEELi128ENS_10bfloat16_tEfNS_4arch4Sm80ELb0ELb0ELb0ELb1ELb0ELb0ELb1ELb1EEENS1_21CollectiveEpilogueFwdINS6_IJS8_S8_S9_EEENS6_IJNS7_ILi1EEESH_SH_EEESB_SD_Li256ELb1ELb1ELb1ELb0EEENS1_36VarlenDynamicPersistentTileSchedulerILi128ELi112ELi256ELi256ELb1ELb1ELb0ELb0ELb1ELb1EEEEEEEEEvNT_6ParamsE --------------------------
	.section	.text._ZN7cutlass13device_kernelIN5flash19enable_sm80_to_sm89INS1_16FlashAttnFwdSm80INS1_25CollectiveMainloopFwdSm80ILi8ELi1ELb1EN4cute5tupleIJNS5_1CILi128EEENS7_ILi112EEES8_EEELi128ENS_10bfloat16_tEfNS_4arch4Sm80ELb0ELb0ELb0ELb1ELb0ELb0ELb1ELb1EEENS1_21CollectiveEpilogueFwdINS6_IJS8_S8_S9_EEENS6_IJNS7_ILi1EEESH_SH_EEESB_SD_Li256ELb1ELb1ELb1ELb0EEENS1_36VarlenDynamicPersistentTileSchedulerILi128ELi112ELi256ELi256ELb1ELb1ELb0ELb0ELb1ELb1EEEEEEEEEvNT_6ParamsE,"ax",@progbits
	.align	128
.text._ZN7cutlass13device_kernelIN5flash19enable_sm80_to_sm89INS1_16FlashAttnFwdSm80INS1_25CollectiveMainloopFwdSm80ILi8ELi1ELb1EN4cute5tupleIJNS5_1CILi128EEENS7_ILi112EEES8_EEELi128ENS_10bfloat16_tEfNS_4arch4Sm80ELb0ELb0ELb0ELb1ELb0ELb0ELb1ELb1EEENS1_21CollectiveEpilogueFwdINS6_IJS8_S8_S9_EEENS6_IJNS7_ILi1EEESH_SH_EEESB_SD_Li256ELb1ELb1ELb1ELb0EEENS1_36VarlenDynamicPersistentTileSchedulerILi128ELi112ELi256ELi256ELb1ELb1ELb0ELb0ELb1ELb1EEEEEEEEEvNT_6ParamsE:
        .type           _ZN7cutlass13device_kernelIN5flash19enable_sm80_to_sm89INS1_16FlashAttnFwdSm80INS1_25CollectiveMainloopFwdSm80ILi8ELi1ELb1EN4cute5tupleIJNS5_1CILi128EEENS7_ILi112EEES8_EEELi128ENS_10bfloat16_tEfNS_4arch4Sm80ELb0ELb0ELb0ELb1ELb0ELb0ELb1ELb1EEENS1_21CollectiveEpilogueFwdINS6_IJS8_S8_S9_EEENS6_IJNS7_ILi1EEESH_SH_EEESB_SD_Li256ELb1ELb1ELb1ELb0EEENS1_36VarlenDynamicPersistentTileSchedulerILi128ELi112ELi256ELi256ELb1ELb1ELb0ELb0ELb1ELb1EEEEEEEEEvNT_6ParamsE,@function
        .size           _ZN7cutlass13device_kernelIN5flash19enable_sm80_to_sm89INS1_16FlashAttnFwdSm80INS1_25CollectiveMainloopFwdSm80ILi8ELi1ELb1EN4cute5tupleIJNS5_1CILi128EEENS7_ILi112EEES8_EEELi128ENS_10bfloat16_tEfNS_4arch4Sm80ELb0ELb0ELb0ELb1ELb0ELb0ELb1ELb1EEENS1_21CollectiveEpilogueFwdINS6_IJS8_S8_S9_EEENS6_IJNS7_ILi1EEESH_SH_EEESB_SD_Li256ELb1ELb1ELb1ELb0EEENS1_36VarlenDynamicPersistentTileSchedulerILi128ELi112ELi256ELi256ELb1ELb1ELb0ELb0ELb1ELb1EEEEEEEEEvNT_6ParamsE,(.L_x_16 - _ZN7cutlass13device_kernelIN5flash19enable_sm80_to_sm89INS1_16FlashAttnFwdSm80INS1_25CollectiveMainloopFwdSm80ILi8ELi1ELb1EN4cute5tupleIJNS5_1CILi128EEENS7_ILi112EEES8_EEELi128ENS_10bfloat16_tEfNS_4arch4Sm80ELb0ELb0ELb0ELb1ELb0ELb0ELb1ELb1EEENS1_21CollectiveEpilogueFwdINS6_IJS8_S8_S9_EEENS6_IJNS7_ILi1EEESH_SH_EEESB_SD_Li256ELb1ELb1ELb1ELb0EEENS1_36VarlenDynamicPersistentTileSchedulerILi128ELi112ELi256ELi256ELb1ELb1ELb0ELb0ELb1ELb1EEEEEEEEEvNT_6ParamsE)
        .other          _ZN7cutlass13device_kernelIN5flash19enable_sm80_to_sm89INS1_16FlashAttnFwdSm80INS1_25CollectiveMainloopFwdSm80ILi8ELi1ELb1EN4cute5tupleIJNS5_1CILi128EEENS7_ILi112EEES8_EEELi128ENS_10bfloat16_tEfNS_4arch4Sm80ELb0ELb0ELb0ELb1ELb0ELb0ELb1ELb1EEENS1_21CollectiveEpilogueFwdINS6_IJS8_S8_S9_EEENS6_IJNS7_ILi1EEESH_SH_EEESB_SD_Li256ELb1ELb1ELb1ELb0EEENS1_36VarlenDynamicPersistentTileSchedulerILi128ELi112ELi256ELi256ELb1ELb1ELb0ELb0ELb1ELb1EEEEEEEEEvNT_6ParamsE,@"STO_CUDA_ENTRY STV_DEFAULT"
_ZN7cutlass13device_kernelIN5flash19enable_sm80_to_sm89INS1_16FlashAttnFwdSm80INS1_25CollectiveMainloopFwdSm80ILi8ELi1ELb1EN4cute5tupleIJNS5_1CILi128EEENS7_ILi112EEES8_EEELi128ENS_10bfloat16_tEfNS_4arch4Sm80ELb0ELb0ELb0ELb1ELb0ELb0ELb1ELb1EEENS1_21CollectiveEpilogueFwdINS6_IJS8_S8_S9_EEENS6_IJNS7_ILi1EEESH_SH_EEESB_SD_Li256ELb1ELb1ELb1ELb0EEENS1_36VarlenDynamicPersistentTileSchedulerILi128ELi112ELi256ELi256ELb1ELb1ELb0ELb0ELb1ELb1EEEEEEEEEvNT_6ParamsE:
[----:B------:R-:W-:Y:S01]  /*0000*/  LDC R1, c[0x0][0x37c] ;  /* 0x0000df00ff017b82 */ /* 0x000fe20000000800 */
[----:B------:R-:W-:Y:S05]  /*0010*/  EXIT ;  /* 0x000000000000794d */ /* 0x000fea0003800000 */
.L_x_4:
        /* <DEDUP_REMOVED lines=14> */
.L_x_16:


//--------------------- .text._ZN7cutlass13device_kernelIN5flash19enable_sm80_to_sm89INS1_16FlashAttnFwdSm80INS1_25CollectiveMainloopFwdSm80ILi8ELi1ELb1EN4cute5tupleIJNS5_1CILi128EEENS7_ILi112EEES8_EEELi128ENS_10bfloat16_tEfNS_4arch4Sm80ELb0ELb0ELb0ELb1ELb0ELb1ELb1ELb1EEENS1_21CollectiveEpilogueFwdINS6_IJS8_S8_S9_EEENS6_IJNS7_ILi1EEESH_SH_EEESB_SD_Li256ELb1ELb1ELb1ELb0EEENS1_36VarlenDynamicPersistentTileSchedulerILi128ELi112ELi256ELi256ELb1ELb1ELb0ELb0ELb1ELb1EEEEEEEEEvNT_6ParamsE --------------------------
	.section	.text._ZN7cutlass13device_kernelIN5flash19enable_sm80_to_sm89INS1_16FlashAttnFwdSm80INS1_25CollectiveMainloopFwdSm80ILi8ELi1ELb1EN4cute5tupleIJNS5_1CILi128EEENS7_ILi112EEES8_EEELi128ENS_10bfloat16_tEfNS_4arch4Sm80ELb0ELb0ELb0ELb1ELb0ELb1ELb1ELb1EEENS1_21CollectiveEpilogueFwdINS6_IJS8_S8_S9_EEENS6_IJNS7_ILi1EEESH_SH_EEESB_SD_Li256ELb1ELb1ELb1ELb0EEENS1_36VarlenDynamicPersistentTileSchedulerILi128ELi112ELi256ELi256ELb1ELb1ELb0ELb0ELb1ELb1EEEEEEEEEvNT_6ParamsE,"ax",@progbits
	.align	128
.text._ZN7cutlass13device_kernelIN5flash19enable_sm80_to_sm89INS1_16FlashAttnFwdSm80INS1_25CollectiveMainloopFwdSm80ILi8ELi1ELb1EN4cute5tupleIJNS5_1CILi128EEENS7_ILi112EEES8_EEELi128ENS_10bfloat16_tEfNS_4arch4Sm80ELb0ELb0ELb0ELb1ELb0ELb1ELb1ELb1EEENS1_21CollectiveEpilogueFwdINS6_IJS8_S8_S9_EEENS6_IJNS7_ILi1EEESH_SH_EEESB_SD_Li256ELb1ELb1ELb1ELb0EEENS1_36VarlenDynamicPersistentTileSchedulerILi128ELi112ELi256ELi256ELb1ELb1ELb0ELb0ELb1ELb1EEEEEEEEEvNT_6ParamsE:
        .type           _ZN7cutlass13device_kernelIN5flash19enable_sm80_to_sm89INS1_16FlashAttnFwdSm80INS1_25CollectiveMainloopFwdSm80ILi8ELi1ELb1EN4cute5tupleIJNS5_1CILi128EEENS7_ILi112EEES8_EEELi128ENS_10bfloat16_tEfNS_4arch4Sm80ELb0ELb0ELb0ELb1ELb0ELb1ELb1ELb1EEENS1_21CollectiveEpilogueFwdINS6_IJS8_S8_S9_EEENS6_IJNS7_ILi1EEESH_SH_EEESB_SD_Li256ELb1ELb1ELb1ELb0EEENS1_36VarlenDynamicPersistentTileSchedulerILi128ELi112ELi256ELi256ELb1ELb1ELb0ELb0ELb1ELb1EEEEEEEEEvNT_6ParamsE,@function
        .size           _ZN7cutlass13device_kernelIN5flash19enable_sm80_to_sm89INS1_16FlashAttnFwdSm80INS1_25CollectiveMainloopFwdSm80ILi8ELi1ELb1EN4cute5tupleIJNS5_1CILi128EEENS7_ILi112EEES8_EEELi128ENS_10bfloat16_tEfNS_4arch4Sm80ELb0ELb0ELb0ELb1ELb0ELb1ELb1ELb1EEENS1_21CollectiveEpilogueFwdINS6_IJS8_S8_S9_EEENS6_IJNS7_ILi1EEESH_SH_EEESB_SD_Li256ELb1ELb1ELb1ELb0EEENS1_36VarlenDynamicPersistentTileSchedulerILi128ELi112ELi256ELi256ELb1ELb1ELb0ELb0ELb1ELb1EEEEEEEEEvNT_6ParamsE,(.L_x_17 - _ZN7cutlass13device_kernelIN5flash19enable_sm80_to_sm89INS1_16FlashAttnFwdSm80INS1_25CollectiveMainloopFwdSm80ILi8ELi1ELb1EN4cute5tupleIJNS5_1CILi128EEENS7_ILi112EEES8_EEELi128ENS_10bfloat16_tEfNS_4arch4Sm80ELb0ELb0ELb0ELb1ELb0ELb1ELb1ELb1EEENS1_21CollectiveEpilogueFwdINS6_IJS8_S8_S9_EEENS6_IJNS7_ILi1EEESH_SH_EEESB_SD_Li256ELb1ELb1ELb1ELb0EEENS1_36VarlenDynamicPersistentTileSchedulerILi128ELi112ELi256ELi256ELb1ELb1ELb0ELb0ELb1ELb1EEEEEEEEEvNT_6ParamsE)
        .other          _ZN7cutlass13device_kernelIN5flash19enable_sm80_to_sm89INS1_16FlashAttnFwdSm80INS1_25CollectiveMainloopFwdSm80ILi8ELi1ELb1EN4cute5tupleIJNS5_1CILi128EEENS7_ILi112EEES8_EEELi128ENS_10bfloat16_tEfNS_4arch4Sm80ELb0ELb0ELb0ELb1ELb0ELb1ELb1ELb1EEENS1_21CollectiveEpilogueFwdINS6_IJS8_S8_S9_EEENS6_IJNS7_ILi1EEESH_SH_EEESB_SD_Li256ELb1ELb1ELb1ELb0EEENS1_36VarlenDynamicPersistentTileSchedulerILi128ELi112ELi256ELi256ELb1ELb1ELb0ELb0ELb1ELb1EEEEEEEEEvNT_6ParamsE,@"STO_CUDA_ENTRY STV_DEFAULT"
_ZN7cutlass13device_kernelIN5flash19enable_sm80_to_sm89INS1_16FlashAttnFwdSm80INS1_25CollectiveMainloopFwdSm80ILi8ELi1ELb1EN4cute5tupleIJNS5_1CILi128EEENS7_ILi112EEES8_EEELi128ENS_10bfloat16_tEfNS_4arch4Sm80ELb0ELb0ELb0ELb1ELb0ELb1ELb1ELb1EEENS1_21CollectiveEpilogueFwdINS6_IJS8_S8_S9_EEENS6_IJNS7_ILi1EEESH_SH_EEESB_SD_Li256ELb1ELb1ELb1ELb0EEENS1_36VarlenDynamicPersistentTileSchedulerILi128ELi112ELi256ELi256ELb1ELb1ELb0ELb0ELb1ELb1EEEEEEEEEvNT_6ParamsE:
[----:B------:R-:W-:Y:S01]  /*0000*/  LDC R1, c[0x0][0x37c] ;  /* 0x0000df00ff017b82 */ /* 0x000fe20000000800 */
[----:B------:R-:W-:Y:S05]  /*0010*/  EXIT ;  /* 0x000000000000794d */ /* 0x000fea0003800000 */
.L_x_5:
        /* <DEDUP_REMOVED lines=14> */
.L_x_17:


//--------------------- .text._ZN7cutlass13device_kernelIN5flash19enable_sm80_to_sm89INS1_16FlashAttnFwdSm80INS1_25CollectiveMainloopFwdSm80ILi4ELi1ELb0EN4cute5tupleIJNS5_1CILi128EEENS7_ILi48EEES8_EEELi128ENS_10bfloat16_tEfNS_4arch4Sm80ELb0ELb1ELb0ELb0ELb0ELb0ELb1ELb1EEENS1_21CollectiveEpilogueFwdINS6_IJS8_S8_S9_EEENS6_IJNS7_ILi1EEESH_SH_EEESB_SD_Li128ELb0ELb1ELb1ELb0EEENS1_19SingleTileSchedulerILb0ELb1ELb1ELi128EEEEEEEEEvNT_6ParamsE --------------------------
	.section	.text._ZN7cutlass13device_kernelIN5flash19enable_sm80_to_sm89INS1_16FlashAttnFwdSm80INS1_25CollectiveMainloopFwdSm80ILi4ELi1ELb0EN4cute5tupleIJNS5_1CILi128EEENS7_ILi48EEES8_EEELi128ENS_10bfloat16_tEfNS_4arch4Sm80ELb0ELb1ELb0ELb0ELb0ELb0ELb1ELb1EEENS1_21CollectiveEpilogueFwdINS6_IJS8_S8_S9_EEENS6_IJNS7_ILi1EEESH_SH_EEESB_SD_Li128ELb0ELb1ELb1ELb0EEENS1_19SingleTileSchedulerILb0ELb1ELb1ELi128EEEEEEEEEvNT_6ParamsE,"ax",@progbits
	.align	128
.text._ZN7cutlass13device_kernelIN5flash19enable_sm80_to_sm89INS1_16FlashAttnFwdSm80INS1_25CollectiveMainloopFwdSm80ILi4ELi1ELb0EN4cute5tupleIJNS5_1CILi128EEENS7_ILi48EEES8_EEELi128ENS_10bfloat16_tEfNS_4arch4Sm80ELb0ELb1ELb0ELb0ELb0ELb0ELb1ELb1EEENS1_21CollectiveEpilogueFwdINS6_IJS8_S8_S9_EEENS6_IJNS7_ILi1EEESH_SH_EEESB_SD_Li128ELb0ELb1ELb1ELb0EEENS1_19SingleTileSchedulerILb0ELb1ELb1ELi128EEEEEEEEEvNT_6ParamsE:
        .type           _ZN7cutlass13device_kernelIN5flash19enable_sm80_to_sm89INS1_16FlashAttnFwdSm80INS1_25CollectiveMainloopFwdSm80ILi4ELi1ELb0EN4cute5tupleIJNS5_1CILi128EEENS7_ILi48EEES8_EEELi128ENS_10bfloat16_tEfNS_4arch4Sm80ELb0ELb1ELb0ELb0ELb0ELb0ELb1ELb1EEENS1_21CollectiveEpilogueFwdINS6_IJS8_S8_S9_EEENS6_IJNS7_ILi1EEESH_SH_EEESB_SD_Li128ELb0ELb1ELb1ELb0EEENS1_19SingleTileSchedulerILb0ELb1ELb1ELi128EEEEEEEEEvNT_6ParamsE,@function
        .size           _ZN7cutlass13device_kernelIN5flash19enable_sm80_to_sm89INS1_16FlashAttnFwdSm80INS1_25CollectiveMainloopFwdSm80ILi4ELi1ELb0EN4cute5tupleIJNS5_1CILi128EEENS7_ILi48EEES8_EEELi128ENS_10bfloat16_tEfNS_4arch4Sm80ELb0ELb1ELb0ELb0ELb0ELb0ELb1ELb1EEENS1_21CollectiveEpilogueFwdINS6_IJS8_S8_S9_EEENS6_IJNS7_ILi1EEESH_SH_EEESB_SD_Li128ELb0ELb1ELb1ELb0EEENS1_19SingleTileSchedulerILb0ELb1ELb1ELi128EEEEEEEEEvNT_6ParamsE,(.L_x_18 - _ZN7cutlass13device_kernelIN5flash19enable_sm80_to_sm89INS1_16FlashAttnFwdSm80INS1_25CollectiveMainloopFwdSm80ILi4ELi1ELb0EN4cute5tupleIJNS5_1CILi128EEENS7_ILi48EEES8_EEELi128ENS_10bfloat16_tEfNS_4arch4Sm80ELb0ELb1ELb0ELb0ELb0ELb0ELb1ELb1EEENS1_21CollectiveEpilogueFwdINS6_IJS8_S8_S9_EEENS6_IJNS7_ILi1EEESH_SH_EEESB_SD_Li128ELb0ELb1ELb1ELb0EEENS1_19SingleTileSchedulerILb0ELb1ELb1ELi128EEEEEEEEEvNT_6ParamsE)
        .other          _ZN7cutlass13device_kernelIN5flash19enable_sm80_to_sm89INS1_16FlashAttnFwdSm80INS1_25CollectiveMainloopFwdSm80ILi4ELi1ELb0EN4cute5tupleIJNS5_1CILi128EEENS7_ILi48EEES8_EEELi128ENS_10bfloat16_tEfNS_4arch4Sm80ELb0ELb1ELb0ELb0ELb0ELb0ELb1ELb1EEENS1_21CollectiveEpilogueFwdINS6_IJS8_S8_S9_EEENS6_IJNS7_ILi1EEESH_SH_EEESB_SD_Li128ELb0ELb1ELb1ELb0EEENS1_19SingleTileSchedulerILb0ELb1ELb1ELi128EEEEEEEEEvNT_6ParamsE,@"STO_CUDA_ENTRY STV_DEFAULT"
_ZN7cutlass13device_kernelIN5flash19enable_sm80_to_sm89INS1_16FlashAttnFwdSm80INS1_25CollectiveMainloopFwdSm80ILi4ELi1ELb0EN4cute5tupleIJNS5_1CILi128EEENS7_ILi48EEES8_EEELi128ENS_10bfloat16_tEfNS_4arch4Sm80ELb0ELb1ELb0ELb0ELb0ELb0ELb1ELb1EEENS1_21CollectiveEpilogueFwdINS6_IJS8_S8_S9_EEENS6_IJNS7_ILi1EEESH_SH_EEESB_SD_Li128ELb0ELb1ELb1ELb0EEENS1_19SingleTileSchedulerILb0ELb1ELb1ELi128EEEEEEEEEvNT_6ParamsE:
[----:B------:R-:W-:Y:S01]  /*0000*/  LDC R1, c[0x0][0x37c] ;  /* 0x0000df00ff017b82 */ /* 0x000fe20000000800 */
[----:B------:R-:W-:Y:S05]  /*0010*/  EXIT ;  /* 0x000000000000794d */ /* 0x000fea0003800000 */
.L_x_6:
        /* <DEDUP_REMOVED lines=14> */
.L_x_18:


//--------------------- .text._ZN7cutlass13device_kernelIN5flash19enable_sm80_to_sm89INS1_16FlashAttnFwdSm80INS1_25CollectiveMainloopFwdSm80ILi8ELi1ELb1EN4cute5tupleIJNS5_1CILi128EEENS7_ILi96EEES8_EEELi128ENS_10bfloat16_tEfNS_4arch4Sm80ELb0ELb1ELb0ELb1ELb0ELb0ELb1ELb1EEENS1_21CollectiveEpilogueFwdINS6_IJS8_S8_S9_EEENS6_IJNS7_ILi1EEESH_SH_EEESB_SD_Li256ELb1ELb1ELb1ELb0EEENS1_36VarlenDynamicPersistentTileSchedulerILi128ELi96ELi256ELi256ELb1ELb1ELb0ELb1ELb0ELb1EEEEEEEEEvNT_6ParamsE --------------------------
	.section	.text._ZN7cutlass13device_kernelIN5flash19enable_sm80_to_sm89INS1_16FlashAttnFwdSm80INS1_25CollectiveMainloopFwdSm80ILi8ELi1ELb1EN4cute5tupleIJNS5_1CILi128EEENS7_ILi96EEES8_EEELi128ENS_10bfloat16_tEfNS_4arch4Sm80ELb0ELb1ELb0ELb1ELb0ELb0ELb1ELb1EEENS1_21CollectiveEpilogueFwdINS6_IJS8_S8_S9_EEENS6_IJNS7_ILi1EEESH_SH_EEESB_SD_Li256ELb1ELb1ELb1ELb0EEENS1_36VarlenDynamicPersistentTileSchedulerILi128ELi96ELi256ELi256ELb1ELb1ELb0ELb1ELb0ELb1EEEEEEEEEvNT_6ParamsE,"ax",@progbits
	.align	128
.text._ZN7cutlass13device_kernelIN5flash19enable_sm80_to_sm89INS1_16FlashAttnFwdSm80INS1_25CollectiveMainloopFwdSm80ILi8ELi1ELb1EN4cute5tupleIJNS5_1CILi128EEENS7_ILi96EEES8_EEELi128ENS_10bfloat16_tEfNS_4arch4Sm80ELb0ELb1ELb0ELb1ELb0ELb0ELb1ELb1EEENS1_21CollectiveEpilogueFwdINS6_IJS8_S8_S9_EEENS6_IJNS7_ILi1EEESH_SH_EEESB_SD_Li256ELb1ELb1ELb1ELb0EEENS1_36VarlenDynamicPersistentTileSchedulerILi128ELi96ELi256ELi256ELb1ELb1ELb0ELb1ELb0ELb1EEEEEEEEEvNT_6ParamsE:
        .type           _ZN7cutlass13device_kernelIN5flash19enable_sm80_to_sm89INS1_16FlashAttnFwdSm80INS1_25CollectiveMainloopFwdSm80ILi8ELi1ELb1EN4cute5tupleIJNS5_1CILi128EEENS7_ILi96EEES8_EEELi128ENS_10bfloat16_tEfNS_4arch4Sm80ELb0ELb1ELb0ELb1ELb0ELb0ELb1ELb1EEENS1_21CollectiveEpilogueFwdINS6_IJS8_S8_S9_EEENS6_IJNS7_ILi1EEESH_SH_EEESB_SD_Li256ELb1ELb1ELb1ELb0EEENS1_36VarlenDynamicPersistentTileSchedulerILi128ELi96ELi256ELi256ELb1ELb1ELb0ELb1ELb0ELb1EEEEEEEEEvNT_6ParamsE,@function
        .size           _ZN7cutlass13device_kernelIN5flash19enable_sm80_to_sm89INS1_16FlashAttnFwdSm80INS1_25CollectiveMainloopFwdSm80ILi8ELi1ELb1EN4cute5tupleIJNS5_1CILi128EEENS7_ILi96EEES8_EEELi128ENS_10bfloat16_tEfNS_4arch4Sm80ELb0ELb1ELb0ELb1ELb0ELb0ELb1ELb1EEENS1_21CollectiveEpilogueFwdINS6_IJS8_S8_S9_EEENS6_IJNS7_ILi1EEESH_SH_EEESB_SD_Li256ELb1ELb1ELb1ELb0EEENS1_36VarlenDynamicPersistentTileSchedulerILi128ELi96ELi256ELi256ELb1ELb1ELb0ELb1ELb0ELb1EEEEEEEEEvNT_6ParamsE,(.L_x_19 - _ZN7cutlass13device_kernelIN5flash19enable_sm80_to_sm89INS1_16FlashAttnFwdSm80INS1_25CollectiveMainloopFwdSm80ILi8ELi1ELb1EN4cute5tupleIJNS5_1CILi128EEENS7_ILi96EEES8_EEELi128ENS_10bfloat16_tEfNS_4arch4Sm80ELb0ELb1ELb0ELb1ELb0ELb0ELb1ELb1EEENS1_21CollectiveEpilogueFwdINS6_IJS8_S8_S9_EEENS6_IJNS7_ILi1EEESH_SH_EEESB_SD_Li256ELb1ELb1ELb1ELb0EEENS1_36VarlenDynamicPersistentTileSchedulerILi128ELi96ELi256ELi256ELb1ELb1ELb0ELb1ELb0ELb1EEEEEEEEEvNT_6ParamsE)
        .other          _ZN7cutlass13device_kernelIN5flash19enable_sm80_to_sm89INS1_16FlashAttnFwdSm80INS1_25CollectiveMainloopFwdSm80ILi8ELi1ELb1EN4cute5tupleIJNS5_1CILi128EEENS7_ILi96EEES8_EEELi128ENS_10bfloat16_tEfNS_4arch4Sm80ELb0ELb1ELb0ELb1ELb0ELb0ELb1ELb1EEENS1_21CollectiveEpilogueFwdINS6_IJS8_S8_S9_EEENS6_IJNS7_ILi1EEESH_SH_EEESB_SD_Li256ELb1ELb1ELb1ELb0EEENS1_36VarlenDynamicPersistentTileSchedulerILi128ELi96ELi256ELi256ELb1ELb1ELb0ELb1ELb0ELb1EEEEEEEEEvNT_6ParamsE,@"STO_CUDA_ENTRY STV_DEFAULT"
_ZN7cutlass13device_kernelIN5flash19enable_sm80_to_sm89INS1_16FlashAttnFwdSm80INS1_25CollectiveMainloopFwdSm80ILi8ELi1ELb1EN4cute5tupleIJNS5_1CILi128EEENS7_ILi96EEES8_EEELi128ENS_10bfloat16_tEfNS_4arch4Sm80ELb0ELb1ELb0ELb1ELb0ELb0ELb1ELb1EEENS1_21CollectiveEpilogueFwdINS6_IJS8_S8_S9_EEENS6_IJNS7_ILi1EEESH_SH_EEESB_SD_Li256ELb1ELb1ELb1ELb0EEENS1_36VarlenDynamicPersistentTileSchedulerILi128ELi96ELi256ELi256ELb1ELb1ELb0ELb1ELb0ELb1EEEEEEEEEvNT_6ParamsE:
[----:B------:R-:W-:Y:S01]  /*0000*/  LDC R1, c[0x0][0x37c] ;  /* 0x0000df00ff017b82 */ /* 0x000fe20000000800 */
[----:B------:R-:W-:Y:S05]  /*0010*/  EXIT ;  /* 0x000000000000794d */ /* 0x000fea0003800000 */
.L_x_7:
        /* <DEDUP_REMOVED lines=14> */
.L_x_19:


//--------------------- .text._ZN7cutlass13device_kernelIN5flash19enable_sm80_to_sm89INS1_16FlashAttnFwdSm80INS1_25CollectiveMainloopFwdSm80ILi8ELi1ELb1EN4cute5tupleIJNS5_1CILi128EEENS7_ILi96EEES8_EEELi128ENS_10bfloat16_tEfNS_4arch4Sm80ELb0ELb1ELb0ELb1ELb0ELb1ELb1ELb1EEENS1_21CollectiveEpilogueFwdINS6_IJS8_S8_S9_EEENS6_IJNS7_ILi1EEESH_SH_EEESB_SD_Li256ELb1ELb1ELb1ELb0EEENS1_36VarlenDynamicPersistentTileSchedulerILi128ELi96ELi256ELi256ELb1ELb1ELb0ELb1ELb0ELb1EEEEEEEEEvNT_6ParamsE --------------------------
	.section	.text._ZN7cutlass13device_kernelIN5flash19enable_sm80_to_sm89INS1_16FlashAttnFwdSm80INS1_25CollectiveMainloopFwdSm80ILi8ELi1ELb1EN4cute5tupleIJNS5_1CILi128EEENS7_ILi96EEES8_EEELi128ENS_10bfloat16_tEfNS_4arch4Sm80ELb0ELb1ELb0ELb1ELb0ELb1ELb1ELb1EEENS1_21CollectiveEpilogueFwdINS6_IJS8_S8_S9_EEENS6_IJNS7_ILi1EEESH_SH_EEESB_SD_Li256ELb1ELb1ELb1ELb0EEENS1_36VarlenDynamicPersistentTileSchedulerILi128ELi96ELi256ELi256ELb1ELb1ELb0ELb1ELb0ELb1EEEEEEEEEvNT_6ParamsE,"ax",@progbits
	.align	128
.text._ZN7cutlass13device_kernelIN5flash19enable_sm80_to_sm89INS1_16FlashAttnFwdSm80INS1_25CollectiveMainloopFwdSm80ILi8ELi1ELb1EN4cute5tupleIJNS5_1CILi128EEENS7_ILi96EEES8_EEELi128ENS_10bfloat16_tEfNS_4arch4Sm80ELb0ELb1ELb0ELb1ELb0ELb1ELb1ELb1EEENS1_21CollectiveEpilogueFwdINS6_IJS8_S8_S9_EEENS6_IJNS7_ILi1EEESH_SH_EEESB_SD_Li256ELb1ELb1ELb1ELb0EEENS1_36VarlenDynamicPersistentTileSchedulerILi128ELi96ELi256ELi256ELb1ELb1ELb0ELb1ELb0ELb1EEEEEEEEEvNT_6ParamsE:
        .type           _ZN7cutlass13device_kernelIN5flash19enable_sm80_to_sm89INS1_16FlashAttnFwdSm80INS1_25CollectiveMainloopFwdSm80ILi8ELi1ELb1EN4cute5tupleIJNS5_1CILi128EEENS7_ILi96EEES8_EEELi128ENS_10bfloat16_tEfNS_4arch4Sm80ELb0ELb1ELb0ELb1ELb0ELb1ELb1ELb1EEENS1_21CollectiveEpilogueFwdINS6_IJS8_S8_S9_EEENS6_IJNS7_ILi1EEESH_SH_EEESB_SD_Li256ELb1ELb1ELb1ELb0EEENS1_36VarlenDynamicPersistentTileSchedulerILi128ELi96ELi256ELi256ELb1ELb1ELb0ELb1ELb0ELb1EEEEEEEEEvNT_6ParamsE,@function
        .size           _ZN7cutlass13device_kernelIN5flash19enable_sm80_to_sm89INS1_16FlashAttnFwdSm80INS1_25CollectiveMainloopFwdSm80ILi8ELi1ELb1EN4cute5tupleIJNS5_1CILi128EEENS7_ILi96EEES8_EEELi128ENS_10bfloat16_tEfNS_4arch4Sm80ELb0ELb1ELb0ELb1ELb0ELb1ELb1ELb1EEENS1_21CollectiveEpilogueFwdINS6_IJS8_S8_S9_EEENS6_IJNS7_ILi1EEESH_SH_EEESB_SD_Li256ELb1ELb1ELb1ELb0EEENS1_36VarlenDynamicPersistentTileSchedulerILi128ELi96ELi256ELi256ELb1ELb1ELb0ELb1ELb0ELb1EEEEEEEEEvNT_6ParamsE,(.L_x_20 - _ZN7cutlass13device_kernelIN5flash19enable_sm80_to_sm89INS1_16FlashAttnFwdSm80INS1_25CollectiveMainloopFwdSm80ILi8ELi1ELb1EN4cute5tupleIJNS5_1CILi128EEENS7_ILi96EEES8_EEELi128ENS_10bfloat16_tEfNS_4arch4Sm80ELb0ELb1ELb0ELb1ELb0ELb1ELb1ELb1EEENS1_21CollectiveEpilogueFwdINS6_IJS8_S8_S9_EEENS6_IJNS7_ILi1EEESH_SH_EEESB_SD_Li256ELb1ELb1ELb1ELb0EEENS1_36VarlenDynamicPersistentTileSchedulerILi128ELi96ELi256ELi256ELb1ELb1ELb0ELb1ELb0ELb1EEEEEEEEEvNT_6ParamsE)
        .other          _ZN7cutlass13device_kernelIN5flash19enable_sm80_to_sm89INS1_16FlashAttnFwdSm80INS1_25CollectiveMainloopFwdSm80ILi8ELi1ELb1EN4cute5tupleIJNS5_1CILi128EEENS7_ILi96EEES8_EEELi128ENS_10bfloat16_tEfNS_4arch4Sm80ELb0ELb1ELb0ELb1ELb0ELb1ELb1ELb1EEENS1_21CollectiveEpilogueFwdINS6_IJS8_S8_S9_EEENS6_IJNS7_ILi1EEESH_SH_EEESB_SD_Li256ELb1ELb1ELb1ELb0EEENS1_36VarlenDynamicPersistentTileSchedulerILi128ELi96ELi256ELi256ELb1ELb1ELb0ELb1ELb0ELb1EEEEEEEEEvNT_6ParamsE,@"STO_CUDA_ENTRY STV_DEFAULT"
_ZN7cutlass13device_kernelIN5flash19enable_sm80_to_sm89INS1_16FlashAttnFwdSm80INS1_25CollectiveMainloopFwdSm80ILi8ELi1ELb1EN4cute5tupleIJNS5_1CILi128EEENS7_ILi96EEES8_EEELi128ENS_10bfloat16_tEfNS_4arch4Sm80ELb0ELb1ELb0ELb1ELb0ELb1ELb1ELb1EEENS1_21CollectiveEpilogueFwdINS6_IJS8_S8_S9_EEENS6_IJNS7_ILi1EEESH_SH_EEESB_SD_Li256ELb1ELb1ELb1ELb0EEENS1_36VarlenDynamicPersistentTileSchedulerILi128ELi96ELi256ELi256ELb1ELb1ELb0ELb1ELb0ELb1EEEEEEEEEvNT_6ParamsE:
[----:B------:R-:W-:Y:S01]  /*0000*/  LDC R1, c[0x0][0x37c] ;  /* 0x0000df00ff017b82 */ /* 0x000fe20000000800 */
[----:B------:R-:W-:Y:S05]  /*0010*/  EXIT ;  /* 0x000000000000794d */ /* 0x000fea0003800000 */
.L_x_8:
        /* <DEDUP_REMOVED lines=14> */
.L_x_20:


//--------------------- .text._ZN7cutlass13device_kernelIN5flash19enable_sm80_to_sm89INS1_16FlashAttnFwdSm80INS1_25CollectiveMainloopFwdSm80ILi4ELi1ELb0EN4cute5tupleIJNS5_1CILi128EEENS7_ILi64EEES8_EEELi128ENS_10bfloat16_tEfNS_4arch4Sm80ELb1ELb0ELb0ELb0ELb0ELb0ELb1ELb1EEENS1_21CollectiveEpilogueFwdINS6_IJS8_S8_S9_EEENS6_IJNS7_ILi1EEESH_SH_EEESB_SD_Li128ELb0ELb1ELb1ELb0EEENS1_30DynamicPersistentTileSchedulerILi128ELi128ELb1ELb1ELb0EEEEEEEEEvNT_6ParamsE --------------------------
	.section	.text._ZN7cutlass13device_kernelIN5flash19enable_sm80_to_sm89INS1_16FlashAttnFwdSm80INS1_25CollectiveMainloopFwdSm80ILi4ELi1ELb0EN4cute5tupleIJNS5_1CILi128EEENS7_ILi64EEES8_EEELi128ENS_10bfloat16_tEfNS_4arch4Sm80ELb1ELb0ELb0ELb0ELb0ELb0ELb1ELb1EEENS1_21CollectiveEpilogueFwdINS6_IJS8_S8_S9_EEENS6_IJNS7_ILi1EEESH_SH_EEESB_SD_Li128ELb0ELb1ELb1ELb0EEENS1_30DynamicPersistentTileSchedulerILi128ELi128ELb1ELb1ELb0EEEEEEEEEvNT_6ParamsE,"ax",@progbits
	.align	128
.text._ZN7cutlass13device_kernelIN5flash19enable_sm80_to_sm89INS1_16FlashAttnFwdSm80INS1_25CollectiveMainloopFwdSm80ILi4ELi1ELb0EN4cute5tupleIJNS5_1CILi128EEENS7_ILi64EEES8_EEELi128ENS_10bfloat16_tEfNS_4arch4Sm80ELb1ELb0ELb0ELb0ELb0ELb0ELb1ELb1EEENS1_21CollectiveEpilogueFwdINS6_IJS8_S8_S9_EEENS6_IJNS7_ILi1EEESH_SH_EEESB_SD_Li128ELb0ELb1ELb1ELb0EEENS1_30DynamicPersistentTileSchedulerILi128ELi128ELb1ELb1ELb0EEEEEEEEEvNT_6ParamsE:
        .type           _ZN7cutlass13device_kernelIN5flash19enable_sm80_to_sm89INS1_16FlashAttnFwdSm80INS1_25CollectiveMainloopFwdSm80ILi4ELi1ELb0EN4cute5tupleIJNS5_1CILi128EEENS7_ILi64EEES8_EEELi128ENS_10bfloat16_tEfNS_4arch4Sm80ELb1ELb0ELb0ELb0ELb0ELb0ELb1ELb1EEENS1_21CollectiveEpilogueFwdINS6_IJS8_S8_S9_EEENS6_IJNS7_ILi1EEESH_SH_EEESB_SD_Li128ELb0ELb1ELb1ELb0EEENS1_30DynamicPersistentTileSchedulerILi128ELi128ELb1ELb1ELb0EEEEEEEEEvNT_6ParamsE,@function
        .size           _ZN7cutlass13device_kernelIN5flash19enable_sm80_to_sm89INS1_16FlashAttnFwdSm80INS1_25CollectiveMainloopFwdSm80ILi4ELi1ELb0EN4cute5tupleIJNS5_1CILi128EEENS7_ILi64EEES8_EEELi128ENS_10bfloat16_tEfNS_4arch4Sm80ELb1ELb0ELb0ELb0ELb0ELb0ELb1ELb1EEENS1_21CollectiveEpilogueFwdINS6_IJS8_S8_S9_EEENS6_IJNS7_ILi1EEESH_SH_EEESB_SD_Li128ELb0ELb1ELb1ELb0EEENS1_30DynamicPersistentTileSchedulerILi128ELi128ELb1ELb1ELb0EEEEEEEEEvNT_6ParamsE,(.L_x_21 - _ZN7cutlass13device_kernelIN5flash19enable_sm80_to_sm89INS1_16FlashAttnFwdSm80INS1_25CollectiveMainloopFwdSm80ILi4ELi1ELb0EN4cute5tupleIJNS5_1CILi128EEENS7_ILi64EEES8_EEELi128ENS_10bfloat16_tEfNS_4arch4Sm80ELb1ELb0ELb0ELb0ELb0ELb0ELb1ELb1EEENS1_21CollectiveEpilogueFwdINS6_IJS8_S8_S9_EEENS6_IJNS7_ILi1EEESH_SH_EEESB_SD_Li128ELb0ELb1ELb1ELb0EEENS1_30DynamicPersistentTileSchedulerILi128ELi128ELb1ELb1ELb0EEEEEEEEEvNT_6ParamsE)
        .other          _ZN7cutlass13device_kernelIN5flash19enable_sm80_to_sm89INS1_16FlashAttnFwdSm80INS1_25CollectiveMainloopFwdSm80ILi4ELi1ELb0EN4cute5tupleIJNS5_1CILi128EEENS7_ILi64EEES8_EEELi128ENS_10bfloat16_tEfNS_4arch4Sm80ELb1ELb0ELb0ELb0ELb0ELb0ELb1ELb1EEENS1_21CollectiveEpilogueFwdINS6_IJS8_S8_S9_EEENS6_IJNS7_ILi1EEESH_SH_EEESB_SD_Li128ELb0ELb1ELb1ELb0EEENS1_30DynamicPersistentTileSchedulerILi128ELi128ELb1ELb1ELb0EEEEEEEEEvNT_6ParamsE,@"STO_CUDA_ENTRY STV_DEFAULT"
_ZN7cutlass13device_kernelIN5flash19enable_sm80_to_sm89INS1_16FlashAttnFwdSm80INS1_25CollectiveMainloopFwdSm80ILi4ELi1ELb0EN4cute5tupleIJNS5_1CILi128EEENS7_ILi64EEES8_EEELi128ENS_10bfloat16_tEfNS_4arch4Sm80ELb1ELb0ELb0ELb0ELb0ELb0ELb1ELb1EEENS1_21CollectiveEpilogueFwdINS6_IJS8_S8_S9_EEENS6_IJNS7_ILi1EEESH_SH_EEESB_SD_Li128ELb0ELb1ELb1ELb0EEENS1_30DynamicPersistentTileSchedulerILi128ELi128ELb1ELb1ELb0EEEEEEEEEvNT_6ParamsE:
[----:B------:R-:W-:Y:S01]  /*0000*/  LDC R1, c[0x0][0x37c] ;  /* 0x0000df00ff017b82 */ /* 0x000fe20000000800 */
[----:B------:R-:W-:Y:S05]  /*0010*/  EXIT ;  /* 0x000000000000794d */ /* 0x000fea0003800000 */
.L_x_9:
        /* <DEDUP_REMOVED lines=14> */
.L_x_21:


//--------------------- .text._ZN7cutlass13device_kernelIN5flash19enable_sm80_to_sm89INS1_16FlashAttnFwdSm80INS1_25CollectiveMainloopFwdSm80ILi8ELi1ELb1EN4cute5tupleIJNS5_1CILi128EEENS7_ILi112EEES8_EEELi128ENS_10bfloat16_tEfNS_4arch4Sm80ELb1ELb0ELb0ELb1ELb0ELb0ELb1ELb1EEENS1_21CollectiveEpilogueFwdINS6_IJS8_S8_S9_EEENS6_IJNS7_ILi1EEESH_SH_EEESB_SD_Li256ELb1ELb1ELb1ELb0EEENS1_36VarlenDynamicPersistentTileSchedulerILi128ELi112ELi256ELi256ELb1ELb1ELb0ELb1ELb1ELb1EEEEEEEEEvNT_6ParamsE --------------------------
	.section	.text._ZN7cutlass13device_kernelIN5flash19enable_sm80_to_sm89INS1_16FlashAttnFwdSm80INS1_25CollectiveMainloopFwdSm80ILi8ELi1ELb1EN4cute5tupleIJNS5_1CILi128EEENS7_ILi112EEES8_EEELi128ENS_10bfloat16_tEfNS_4arch4Sm80ELb1ELb0ELb0ELb1ELb0ELb0ELb1ELb1EEENS1_21CollectiveEpilogueFwdINS6_IJS8_S8_S9_EEENS6_IJNS7_ILi1EEESH_SH_EEESB_SD_Li256ELb1ELb1ELb1ELb0EEENS1_36VarlenDynamicPersistentTileSchedulerILi128ELi112ELi256ELi256ELb1ELb1ELb0ELb1ELb1ELb1EEEEEEEEEvNT_6ParamsE,"ax",@progbits
	.align	128
.text._ZN7cutlass13device_kernelIN5flash19enable_sm80_to_sm89INS1_16FlashAttnFwdSm80INS1_25CollectiveMainloopFwdSm80ILi8ELi1ELb1EN4cute5tupleIJNS5_1CILi128EEENS7_ILi112EEES8_EEELi128ENS_10bfloat16_tEfNS_4arch4Sm80ELb1ELb0ELb0ELb1ELb0ELb0ELb1ELb1EEENS1_21CollectiveEpilogueFwdINS6_IJS8_S8_S9_EEENS6_IJNS7_ILi1EEESH_SH_EEESB_SD_Li256ELb1ELb1ELb1ELb0EEENS1_36VarlenDynamicPersistentTileSchedulerILi128ELi112ELi256ELi256ELb1ELb1ELb0ELb1ELb1ELb1EEEEEEEEEvNT_6ParamsE:
        .type           _ZN7cutlass13device_kernelIN5flash19enable_sm80_to_sm89INS1_16FlashAttnFwdSm80INS1_25CollectiveMainloopFwdSm80ILi8ELi1ELb1EN4cute5tupleIJNS5_1CILi128EEENS7_ILi112EEES8_EEELi128ENS_10bfloat16_tEfNS_4arch4Sm80ELb1ELb0ELb0ELb1ELb0ELb0ELb1ELb1EEENS1_21CollectiveEpilogueFwdINS6_IJS8_S8_S9_EEENS6_IJNS7_ILi1EEESH_SH_EEESB_SD_Li256ELb1ELb1ELb1ELb0EEENS1_36VarlenDynamicPersistentTileSchedulerILi128ELi112ELi256ELi256ELb1ELb1ELb0ELb1ELb1ELb1EEEEEEEEEvNT_6ParamsE,@function
        .size           _ZN7cutlass13device_kernelIN5flash19enable_sm80_to_sm89INS1_16FlashAttnFwdSm80INS1_25CollectiveMainloopFwdSm80ILi8ELi1ELb1EN4cute5tupleIJNS5_1CILi128EEENS7_ILi112EEES8_EEELi128ENS_10bfloat16_tEfNS_4arch4Sm80ELb1ELb0ELb0ELb1ELb0ELb0ELb1ELb1EEENS1_21CollectiveEpilogueFwdINS6_IJS8_S8_S9_EEENS6_IJNS7_ILi1EEESH_SH_EEESB_SD_Li256ELb1ELb1ELb1ELb0EEENS1_36VarlenDynamicPersistentTileSchedulerILi128ELi112ELi256ELi256ELb1ELb1ELb0ELb1ELb1ELb1EEEEEEEEEvNT_6ParamsE,(.L_x_22 - _ZN7cutlass13device_kernelIN5flash19enable_sm80_to_sm89INS1_16FlashAttnFwdSm80INS1_25CollectiveMainloopFwdSm80ILi8ELi1ELb1EN4cute5tupleIJNS5_1CILi128EEENS7_ILi112EEES8_EEELi128ENS_10bfloat16_tEfNS_4arch4Sm80ELb1ELb0ELb0ELb1ELb0ELb0ELb1ELb1EEENS1_21CollectiveEpilogueFwdINS6_IJS8_S8_S9_EEENS6_IJNS7_ILi1EEESH_SH_EEESB_SD_Li256ELb1ELb1ELb1ELb0EEENS1_36VarlenDynamicPersistentTileSchedulerILi128ELi112ELi256ELi256ELb1ELb1ELb0ELb1ELb1ELb1EEEEEEEEEvNT_6ParamsE)
        .other          _ZN7cutlass13device_kernelIN5flash19enable_sm80_to_sm89INS1_16FlashAttnFwdSm80INS1_25CollectiveMainloopFwdSm80ILi8ELi1ELb1EN4cute5tupleIJNS5_1CILi128EEENS7_ILi112EEES8_EEELi128ENS_10bfloat16_tEfNS_4arch4Sm80ELb1ELb0ELb0ELb1ELb0ELb0ELb1ELb1EEENS1_21CollectiveEpilogueFwdINS6_IJS8_S8_S9_EEENS6_IJNS7_ILi1EEESH_SH_EEESB_SD_Li256ELb1ELb1ELb1ELb0EEENS1_36VarlenDynamicPersistentTileSchedulerILi128ELi112ELi256ELi256ELb1ELb1ELb0ELb1ELb1ELb1EEEEEEEEEvNT_6ParamsE,@"STO_CUDA_ENTRY STV_DEFAULT"
_ZN7cutlass13device_kernelIN5flash19enable_sm80_to_sm89INS1_16FlashAttnFwdSm80INS1_25CollectiveMainloopFwdSm80ILi8ELi1ELb1EN4cute5tupleIJNS5_1CILi128EEENS7_ILi112EEES8_EEELi128ENS_10bfloat16_tEfNS_4arch4Sm80ELb1ELb0ELb0ELb1ELb0ELb0ELb1ELb1EEENS1_21CollectiveEpilogueFwdINS6_IJS8_S8_S9_EEENS6_IJNS7_ILi1EEESH_SH_EEESB_SD_Li256ELb1ELb1ELb1ELb0EEENS1_36VarlenDynamicPersistentTileSchedulerILi128ELi112ELi256ELi256ELb1ELb1ELb0ELb1ELb1ELb1EEEEEEEEEvNT_6ParamsE:
[----:B------:R-:W-:Y:S01]  /*0000*/  LDC R1, c[0x0][0x37c] ;  /* 0x0000df00ff017b82 */ /* 0x000fe20000000800 */
[----:B------:R-:W-:Y:S05]  /*0010*/  EXIT ;  /* 0x000000000000794d */ /* 0x000fea0003800000 */
.L_x_10:
        /* <DEDUP_REMOVED lines=14> */
.L_x_22:


//--------------------- .text._ZN7cutlass13device_kernelIN5flash19enable_sm80_to_sm89INS1_16FlashAttnFwdSm80INS1_25CollectiveMainloopFwdSm80ILi8ELi1ELb1EN4cute5tupleIJNS5_1CILi128EEENS7_ILi112EEES8_EEELi128ENS_10bfloat16_tEfNS_4arch4Sm80ELb1ELb0ELb0ELb1ELb0ELb1ELb1ELb1EEENS1_21CollectiveEpilogueFwdINS6_IJS8_S8_S9_EEENS6_IJNS7_ILi1EEESH_SH_EEESB_SD_Li256ELb1ELb1ELb1ELb0EEENS1_36VarlenDynamicPersistentTileSchedulerILi128ELi112ELi256ELi256ELb1ELb1ELb0ELb1ELb1ELb1EEEEEEEEEvNT_6ParamsE --------------------------
	.section	.text._ZN7cutlass13device_kernelIN5flash19enable_sm80_to_sm89INS1_16FlashAttnFwdSm80INS1_25CollectiveMainloopFwdSm80ILi8ELi1ELb1EN4cute5tupleIJNS5_1CILi128EEENS7_ILi112EEES8_EEELi128ENS_10bfloat16_tEfNS_4arch4Sm80ELb1ELb0ELb0ELb1ELb0ELb1ELb1ELb1EEENS1_21CollectiveEpilogueFwdINS6_IJS8_S8_S9_EEENS6_IJNS7_ILi1EEESH_SH_EEESB_SD_Li256ELb1ELb1ELb1ELb0EEENS1_36VarlenDynamicPersistentTileSchedulerILi128ELi112ELi256ELi256ELb1ELb1ELb0ELb1ELb1ELb1EEEEEEEEEvNT_6ParamsE,"ax",@progbits
	.align	128
.text._ZN7cutlass13device_kernelIN5flash19enable_sm80_to_sm89INS1_16FlashAttnFwdSm80INS1_25CollectiveMainloopFwdSm80ILi8ELi1ELb1EN4cute5tupleIJNS5_1CILi128EEENS7_ILi112EEES8_EEELi128ENS_10bfloat16_tEfNS_4arch4Sm80ELb1ELb0ELb0ELb1ELb0ELb1ELb1ELb1EEENS1_21CollectiveEpilogueFwdINS6_IJS8_S8_S9_EEENS6_IJNS7_ILi1EEESH_SH_EEESB_SD_Li256ELb1ELb1ELb1ELb0EEENS1_36VarlenDynamicPersistentTileSchedulerILi128ELi112ELi256ELi256ELb1ELb1ELb0ELb1ELb1ELb1EEEEEEEEEvNT_6ParamsE:
        .type           _ZN7cutlass13device_kernelIN5flash19enable_sm80_to_sm89INS1_16FlashAttnFwdSm80INS1_25CollectiveMainloopFwdSm80ILi8ELi1ELb1EN4cute5tupleIJNS5_1CILi128EEENS7_ILi112EEES8_EEELi128ENS_10bfloat16_tEfNS_4arch4Sm80ELb1ELb0ELb0ELb1ELb0ELb1ELb1ELb1EEENS1_21CollectiveEpilogueFwdINS6_IJS8_S8_S9_EEENS6_IJNS7_ILi1EEESH_SH_EEESB_SD_Li256ELb1ELb1ELb1ELb0EEENS1_36VarlenDynamicPersistentTileSchedulerILi128ELi112ELi256ELi256ELb1ELb1ELb0ELb1ELb1ELb1EEEEEEEEEvNT_6ParamsE,@function
        .size           _ZN7cutlass13device_kernelIN5flash19enable_sm80_to_sm89INS1_16FlashAttnFwdSm80INS1_25CollectiveMainloopFwdSm80ILi8ELi1ELb1EN4cute5tupleIJNS5_1CILi128EEENS7_ILi112EEES8_EEELi128ENS_10bfloat16_tEfNS_4arch4Sm80ELb1ELb0ELb0ELb1ELb0ELb1ELb1ELb1EEENS1_21CollectiveEpilogueFwdINS6_IJS8_S8_S9_EEENS6_IJNS7_ILi1EEESH_SH_EEESB_SD_Li256ELb1ELb1ELb1ELb0EEENS1_36VarlenDynamicPersistentTileSchedulerILi128ELi112ELi256ELi256ELb1ELb1ELb0ELb1ELb1ELb1EEEEEEEEEvNT_6ParamsE,(.L_x_23 - _ZN7cutlass13device_kernelIN5flash19enable_sm80_to_sm89INS1_16FlashAttnFwdSm80INS1_25CollectiveMainloopFwdSm80ILi8ELi1ELb1EN4cute5tupleIJNS5_1CILi128EEENS7_ILi112EEES8_EEELi128ENS_10bfloat16_tEfNS_4arch4Sm80ELb1ELb0ELb0ELb1ELb0ELb1ELb1ELb1EEENS1_21CollectiveEpilogueFwdINS6_IJS8_S8_S9_EEENS6_IJNS7_ILi1EEESH_SH_EEESB_SD_Li256ELb1ELb1ELb1ELb0EEENS1_36VarlenDynamicPersistentTileSchedulerILi128ELi112ELi256ELi256ELb1ELb1ELb0ELb1ELb1ELb1EEEEEEEEEvNT_6ParamsE)
        .other          _ZN7cutlass13device_kernelIN5flash19enable_sm80_to_sm89INS1_16FlashAttnFwdSm80INS1_25CollectiveMainloopFwdSm80ILi8ELi1ELb1EN4cute5tupleIJNS5_1CILi128EEENS7_ILi112EEES8_EEELi128ENS_10bfloat16_tEfNS_4arch4Sm80ELb1ELb0ELb0ELb1ELb0ELb1ELb1ELb1EEENS1_21CollectiveEpilogueFwdINS6_IJS8_S8_S9_EEENS6_IJNS7_ILi1EEESH_SH_EEESB_SD_Li256ELb1ELb1ELb1ELb0EEENS1_36VarlenDynamicPersistentTileSchedulerILi128ELi112ELi256ELi256ELb1ELb1ELb0ELb1ELb1ELb1EEEEEEEEEvNT_6ParamsE,@"STO_CUDA_ENTRY STV_DEFAULT"
_ZN7cutlass13device_kernelIN5flash19enable_sm80_to_sm89INS1_16FlashAttnFwdSm80INS1_25CollectiveMainloopFwdSm80ILi8ELi1ELb1EN4cute5tupleIJNS5_1CILi128EEENS7_ILi112EEES8_EEELi128ENS_10bfloat16_tEfNS_4arch4Sm80ELb1ELb0ELb0ELb1ELb0ELb1ELb1ELb1EEENS1_21CollectiveEpilogueFwdINS6_IJS8_S8_S9_EEENS6_IJNS7_ILi1EEESH_SH_EEESB_SD_Li256ELb1ELb1ELb1ELb0EEENS1_36VarlenDynamicPersistentTileSchedulerILi128ELi112ELi256ELi256ELb1ELb1ELb0ELb1ELb1ELb1EEEEEEEEEvNT_6ParamsE:
[----:B------:R-:W-:Y:S01]  /*0000*/  LDC R1, c[0x0][0x37c] ;  /* 0x0000df00ff017b82 */ /* 0x000fe20000000800 */
[----:B------:R-:W-:Y:S05]  /*0010*/  EXIT ;  /* 0x000000000000794d */ /* 0x000fea0003800000 */
.L_x_11:
        /* <DEDUP_REMOVED lines=14> */
.L_x_23:


//--------------------- .nv.shared.reserved.0     --------------------------
	.section	.nv.shared.reserved.0,"aw",@nobits
	.weak		__nv_reservedSMEM_offset_0_alias
	.size		__nv_reservedSMEM_offset_0_alias, 0, 64
	.other		__nv_reservedSMEM_offset_0_alias,@"STO_CUDA_RESERVED_SHARED STV_DEFAULT"
__nv_reservedSMEM_offset_0_alias:
	.zero		0
	.zero		64


//--------------------- .nv.global                --------------------------
	.section	.nv.global,"aw",@nobits
.nv.global:
	.type		_ZN72_INTERNAL_0c2d3feb_36_flash_fwd_hdim128_bf16_split_sm80_cu_f3e6f9ee_28844cute1_E,@object
	.size		_ZN72_INTERNAL_0c2d3feb_36_flash_fwd_hdim128_bf16_split_sm80_cu_f3e6f9ee_28844cute1_E,(_ZN72_INTERNAL_0c2d3feb_36_flash_fwd_hdim128_bf16_split_sm80_cu_f3e6f9ee_28844cuda3std3__45__cpo6cbeginE - _ZN72_INTERNAL_0c2d3feb_36_flash_fwd_hdim128_bf16_split_sm80_cu_f3e6f9ee_28844cute1_E)
_ZN72_INTERNAL_0c2d3feb_36_flash_fwd_hdim128_bf16_split_sm80_cu_f3e6f9ee_28844cute1_E:
	.zero		1
	.type		_ZN72_INTERNAL_0c2d3feb_36_flash_fwd_hdim128_bf16_split_sm80_cu_f3e6f9ee_28844cuda3std3__45__cpo6cbeginE,@object
	.size		_ZN72_INTERNAL_0c2d3feb_36_flash_fwd_hdim128_bf16_split_sm80_cu_f3e6f9ee_28844cuda3std3__45__cpo6cbeginE,(_ZN72_INTERNAL_0c2d3feb_36_flash_fwd_hdim128_bf16_split_sm80_cu_f3e6f9ee_28844cuda3std3__48in_placeE - _ZN72_INTERNAL_0c2d3feb_36_flash_fwd_hdim128_bf16_split_sm80_cu_f3e6f9ee_28844cuda3std3__45__cpo6cbeginE)
_ZN72_INTERNAL_0c2d3feb_36_flash_fwd_hdim128_bf16_split_sm80_cu_f3e6f9ee_28844cuda3std3__45__cpo6cbeginE:
	.zero		1
	.type		_ZN72_INTERNAL_0c2d3feb_36_flash_fwd_hdim128_bf16_split_sm80_cu_f3e6f9ee_28844cuda3std3__48in_placeE,@object
	.size		_ZN72_INTERNAL_0c2d3feb_36_flash_fwd_hdim128_bf16_split_sm80_cu_f3e6f9ee_28844cuda3std3__48in_placeE,(_ZN72_INTERNAL_0c2d3feb_36_flash_fwd_hdim128_bf16_split_sm80_cu_f3e6f9ee_28844cuda3std6ranges3__45__cpo9iter_moveE - _ZN72_INTERNAL_0c2d3feb_36_flash_fwd_hdim128_bf16_split_sm80_cu_f3e6f9ee_28844cuda3std3__48in_placeE)
_ZN72_INTERNAL_0c2d3feb_36_flash_fwd_hdim128_bf16_split_sm80_cu_f3e6f9ee_28844cuda3std3__48in_placeE:
	.zero		1
	.type		_ZN72_INTERNAL_0c2d3feb_36_flash_fwd_hdim128_bf16_split_sm80_cu_f3e6f9ee_28844cuda3std6ranges3__45__cpo9iter_moveE,@object
	.size		_ZN72_INTERNAL_0c2d3feb_36_flash_fwd_hdim128_bf16_split_sm80_cu_f3e6f9ee_28844cuda3std6ranges3__45__cpo9iter_moveE,(_ZN72_INTERNAL_0c2d3feb_36_flash_fwd_hdim128_bf16_split_sm80_cu_f3e6f9ee_28844cuda3std3__45__cpo5beginE - _ZN72_INTERNAL_0c2d3feb_36_flash_fwd_hdim128_bf16_split_sm80_cu_f3e6f9ee_28844cuda3std6ranges3__45__cpo9iter_moveE)
_ZN72_INTERNAL_0c2d3feb_36_flash_fwd_hdim128_bf16_split_sm80_cu_f3e6f9ee_28844cuda3std6ranges3__45__cpo9iter_moveE:
	.zero		1
	.type		_ZN72_INTERNAL_0c2d3feb_36_flash_fwd_hdim128_bf16_split_sm80_cu_f3e6f9ee_28844cuda3std3__45__cpo5beginE,@object
	.size		_ZN72_INTERNAL_0c2d3feb_36_flash_fwd_hdim128_bf16_split_sm80_cu_f3e6f9ee_28844cuda3std3__45__cpo5beginE,(_ZN72_INTERNAL_0c2d3feb_36_flash_fwd_hdim128_bf16_split_sm80_cu_f3e6f9ee_28844cuda3std3__474_GLOBAL__N__0c2d3feb_36_flash_fwd_hdim128_bf16_split_sm80_cu_f3e6f9ee_28846ignoreE - _ZN72_INTERNAL_0c2d3feb_36_flash_fwd_hdim128_bf16_split_sm80_cu_f3e6f9ee_28844cuda3std3__45__cpo5beginE)
_ZN72_INTERNAL_0c2d3feb_36_flash_fwd_hdim128_bf16_split_sm80_cu_f3e6f9ee_28844cuda3std3__45__cpo5beginE:
	.zero		1
	.type		_ZN72_INTERNAL_0c2d3feb_36_flash_fwd_hdim128_bf16_split_sm80_cu_f3e6f9ee_28844cuda3std3__474_GLOBAL__N__0c2d3feb_36_flash_fwd_hdim128_bf16_split_sm80_cu_f3e6f9ee_28846ignoreE,@object
	.size		_ZN72_INTERNAL_0c2d3feb_36_flash_fwd_hdim128_bf16_split_sm80_cu_f3e6f9ee_28844cuda3std3__474_GLOBAL__N__0c2d3feb_36_flash_fwd_hdim128_bf16_split_sm80_cu_f3e6f9ee_28846ignoreE,(_ZN72_INTERNAL_0c2d3feb_36_flash_fwd_hdim128_bf16_split_sm80_cu_f3e6f9ee_28844cute7productE - _ZN72_INTERNAL_0c2d3feb_36_flash_fwd_hdim128_bf16_split_sm80_cu_f3e6f9ee_28844cuda3std3__474_GLOBAL__N__0c2d3feb_36_flash_fwd_hdim128_bf16_split_sm80_cu_f3e6f9ee_28846ignoreE)
_ZN72_INTERNAL_0c2d3feb_36_flash_fwd_hdim128_bf16_split_sm80_cu_f3e6f9ee_28844cuda3std3__474_GLOBAL__N__0c2d3feb_36_flash_fwd_hdim128_bf16_split_sm80_cu_f3e6f9ee_28846ignoreE:
	.zero		1
	.type		_ZN72_INTERNAL_0c2d3feb_36_flash_fwd_hdim128_bf16_split_sm80_cu_f3e6f9ee_28844cute7productE,@object
	.size		_ZN72_INTERNAL_0c2d3feb_36_flash_fwd_hdim128_bf16_split_sm80_cu_f3e6f9ee_28844cute7productE,(_ZN72_INTERNAL_0c2d3feb_36_flash_fwd_hdim128_bf16_split_sm80_cu_f3e6f9ee_28844cuda3std3__45__cpo3endE - _ZN72_INTERNAL_0c2d3feb_36_flash_fwd_hdim128_bf16_split_sm80_cu_f3e6f9ee_28844cute7productE)
_ZN72_INTERNAL_0c2d3feb_36_flash_fwd_hdim128_bf16_split_sm80_cu_f3e6f9ee_28844cute7productE:
	.zero		1
	.type		_ZN72_INTERNAL_0c2d3feb_36_flash_fwd_hdim128_bf16_split_sm80_cu_f3e6f9ee_28844cuda3std3__45__cpo3endE,@object
	.size		_ZN72_INTERNAL_0c2d3feb_36_flash_fwd_hdim128_bf16_split_sm80_cu_f3e6f9ee_28844cuda3std3__45__cpo3endE,(_ZN72_INTERNAL_0c2d3feb_36_flash_fwd_hdim128_bf16_split_sm80_cu_f3e6f9ee_28844cuda3std3__419piecewise_constructE - _ZN72_INTERNAL_0c2d3feb_36_flash_fwd_hdim128_bf16_split_sm80_cu_f3e6f9ee_28844cuda3std3__45__cpo3endE)
_ZN72_INTERNAL_0c2d3feb_36_flash_fwd_hdim128_bf16_split_sm80_cu_f3e6f9ee_28844cuda3std3__45__cpo3endE:
	.zero		1
	.type		_ZN72_INTERNAL_0c2d3feb_36_flash_fwd_hdim128_bf16_split_sm80_cu_f3e6f9ee_28844cuda3std3__419piecewise_constructE,@object
	.size		_ZN72_INTERNAL_0c2d3feb_36_flash_fwd_hdim128_bf16_split_sm80_cu_f3e6f9ee_28844cuda3std3__419piecewise_constructE,(_ZN72_INTERNAL_0c2d3feb_36_flash_fwd_hdim128_bf16_split_sm80_cu_f3e6f9ee_28844cuda3std3__45__cpo4cendE - _ZN72_INTERNAL_0c2d3feb_36_flash_fwd_hdim128_bf16_split_sm80_cu_f3e6f9ee_28844cuda3std3__419piecewise_constructE)
_ZN72_INTERNAL_0c2d3feb_36_flash_fwd_hdim128_bf16_split_sm80_cu_f3e6f9ee_28844cuda3std3__419piecewise_constructE:
	.zero		1
	.type		_ZN72_INTERNAL_0c2d3feb_36_flash_fwd_hdim128_bf16_split_sm80_cu_f3e6f9ee_28844cuda3std3__45__cpo4cendE,@object
	.size		_ZN72_INTERNAL_0c2d3feb_36_flash_fwd_hdim128_bf16_split_sm80_cu_f3e6f9ee_28844cuda3std3__45__cpo4cendE,(_ZN72_INTERNAL_0c2d3feb_36_flash_fwd_hdim128_bf16_split_sm80_cu_f3e6f9ee_28844cuda3std6ranges3__45__cpo4swapE - _ZN72_INTERNAL_0c2d3feb_36_flash_fwd_hdim128_bf16_split_sm80_cu_f3e6f9ee_28844cuda3std3__45__cpo4cendE)
_ZN72_INTERNAL_0c2d3feb_36_flash_fwd_hdim128_bf16_split_sm80_cu_f3e6f9ee_28844cuda3std3__45__cpo4cendE:
	.zero		1
	.type		_ZN72_INTERNAL_0c2d3feb_36_flash_fwd_hdim128_bf16_split_sm80_cu_f3e6f9ee_28844cuda3std6ranges3__45__cpo4swapE,@object
	.size		_ZN72_INTERNAL_0c2d3feb_36_flash_fwd_hdim128_bf16_split_sm80_cu_f3e6f9ee_28844cuda3std6ranges3__45__cpo4swapE,(.L_7 - _ZN72_INTERNAL_0c2d3feb_36_flash_fwd_hdim128_bf16_split_sm80_cu_f3e6f9ee_28844cuda3std6ranges3__45__cpo4swapE)
_ZN72_INTERNAL_0c2d3feb_36_flash_fwd_hdim128_bf16_split_sm80_cu_f3e6f9ee_28844cuda3std6ranges3__45__cpo4swapE:
	.zero		1
.L_7:


//--------------------- .nv.constant0._ZN7cutlass13device_kernelIN5flash19enable_sm80_to_sm89INS1_16FlashAttnFwdSm80INS1_25CollectiveMainloopFwdSm80ILi8ELi1ELb1EN4cute5tupleIJNS5_1CILi128EEES8_S8_EEELi128ENS_10bfloat16_tEfNS_4arch4Sm80ELb0ELb0ELb0ELb0ELb0ELb0ELb1ELb1EEENS1_21CollectiveEpilogueFwdIS9_NS6_IJNS7_ILi1EEESF_SF_EEESA_SC_Li256ELb0ELb1ELb1ELb0EEENS1_19SingleTileSchedulerILb0ELb1ELb1ELi128EEEEEEEEEvNT_6ParamsE --------------------------
	.section	.nv.constant0._ZN7cutlass13device_kernelIN5flash19enable_sm80_to_sm89INS1_16FlashAttnFwdSm80INS1_25CollectiveMainloopFwdSm80ILi8ELi1ELb1EN4cute5tupleIJNS5_1CILi128EEES8_S8_EEELi128ENS_10bfloat16_tEfNS_4arch4Sm80ELb0ELb0ELb0ELb0ELb0ELb0ELb1ELb1EEENS1_21CollectiveEpilogueFwdIS9_NS6_IJNS7_ILi1EEESF_SF_EEESA_SC_Li256ELb0ELb1ELb1ELb0EEENS1_19SingleTileSchedulerILb0ELb1ELb1ELi128EEEEEEEEEvNT_6ParamsE,"a",@progbits
	.sectionflags	@""
	.align	4
.nv.constant0._ZN7cutlass13device_kernelIN5flash19enable_sm80_to_sm89INS1_16FlashAttnFwdSm80INS1_25CollectiveMainloopFwdSm80ILi8ELi1ELb1EN4cute5tupleIJNS5_1CILi128EEES8_S8_EEELi128ENS_10bfloat16_tEfNS_4arch4Sm80ELb0ELb0ELb0ELb0ELb0ELb0ELb1ELb1EEENS1_21CollectiveEpilogueFwdIS9_NS6_IJNS7_ILi1EEESF_SF_EEESA_SC_Li256ELb0ELb1ELb1ELb0EEENS1_19SingleTileSchedulerILb0ELb1ELb1ELi128EEEEEEEEEvNT_6ParamsE:
	.zero		1944


//--------------------- .nv.constant0._ZN7cutlass13device_kernelIN5flash19enable_sm80_to_sm89INS1_16FlashAttnFwdSm80INS1_25CollectiveMainloopFwdSm80ILi8ELi1ELb1EN4cute5tupleIJNS5_1CILi128EEENS7_ILi96EEES8_EEELi128ENS_10bfloat16_tEfNS_4arch4Sm80ELb0ELb1ELb0ELb0ELb0ELb0ELb1ELb1EEENS1_21CollectiveEpilogueFwdINS6_IJS8_S8_S9_EEENS6_IJNS7_ILi1EEESH_SH_EEESB_SD_Li256ELb0ELb1ELb1ELb0EEENS1_19SingleTileSchedulerILb0ELb1ELb1ELi128EEEEEEEEEvNT_6ParamsE --------------------------
	.section	.nv.constant0._ZN7cutlass13device_kernelIN5flash19enable_sm80_to_sm89INS1_16FlashAttnFwdSm80INS1_25CollectiveMainloopFwdSm80ILi8ELi1ELb1EN4cute5tupleIJNS5_1CILi128EEENS7_ILi96EEES8_EEELi128ENS_10bfloat16_tEfNS_4arch4Sm80ELb0ELb1ELb0ELb0ELb0ELb0ELb1ELb1EEENS1_21CollectiveEpilogueFwdINS6_IJS8_S8_S9_EEENS6_IJNS7_ILi1EEESH_SH_EEESB_SD_Li256ELb0ELb1ELb1ELb0EEENS1_19SingleTileSchedulerILb0ELb1ELb1ELi128EEEEEEEEEvNT_6ParamsE,"a",@progbits
	.sectionflags	@""
	.align	4
.nv.constant0._ZN7cutlass13device_kernelIN5flash19enable_sm80_to_sm89INS1_16FlashAttnFwdSm80INS1_25CollectiveMainloopFwdSm80ILi8ELi1ELb1EN4cute5tupleIJNS5_1CILi128EEENS7_ILi96EEES8_EEELi128ENS_10bfloat16_tEfNS_4arch4Sm80ELb0ELb1ELb0ELb0ELb0ELb0ELb1ELb1EEENS1_21CollectiveEpilogueFwdINS6_IJS8_S8_S9_EEENS6_IJNS7_ILi1EEESH_SH_EEESB_SD_Li256ELb0ELb1ELb1ELb0EEENS1_19SingleTileSchedulerILb0ELb1ELb1ELi128EEEEEEEEEvNT_6ParamsE:
	.zero		1944


//--------------------- .nv.constant0._ZN7cutlass13device_kernelIN5flash19enable_sm80_to_sm89INS1_16FlashAttnFwdSm80INS1_25CollectiveMainloopFwdSm80ILi8ELi1ELb1EN4cute5tupleIJNS5_1CILi128EEES8_S8_EEELi128ENS_10bfloat16_tEfNS_4arch4Sm80ELb1ELb0ELb0ELb0ELb0ELb0ELb1ELb1EEENS1_21CollectiveEpilogueFwdIS9_NS6_IJNS7_ILi1EEESF_SF_EEESA_SC_Li256ELb0ELb1ELb1ELb0EEENS1_30DynamicPersistentTileSchedulerILi256ELi256ELb1ELb1ELb0EEEEEEEEEvNT_6ParamsE --------------------------
	.section	.nv.constant0._ZN7cutlass13device_kernelIN5flash19enable_sm80_to_sm89INS1_16FlashAttnFwdSm80INS1_25CollectiveMainloopFwdSm80ILi8ELi1ELb1EN4cute5tupleIJNS5_1CILi128EEES8_S8_EEELi128ENS_10bfloat16_tEfNS_4arch4Sm80ELb1ELb0ELb0ELb0ELb0ELb0ELb1ELb1EEENS1_21CollectiveEpilogueFwdIS9_NS6_IJNS7_ILi1EEESF_SF_EEESA_SC_Li256ELb0ELb1ELb1ELb0EEENS1_30DynamicPersistentTileSchedulerILi256ELi256ELb1ELb1ELb0EEEEEEEEEvNT_6ParamsE,"a",@progbits
	.sectionflags	@""
	.align	4
.nv.constant0._ZN7cutlass13device_kernelIN5flash19enable_sm80_to_sm89INS1_16FlashAttnFwdSm80INS1_25CollectiveMainloopFwdSm80ILi8ELi1ELb1EN4cute5tupleIJNS5_1CILi128EEES8_S8_EEELi128ENS_10bfloat16_tEfNS_4arch4Sm80ELb1ELb0ELb0ELb0ELb0ELb0ELb1ELb1EEENS1_21CollectiveEpilogueFwdIS9_NS6_IJNS7_ILi1EEESF_SF_EEESA_SC_Li256ELb0ELb1ELb1ELb0EEENS1_30DynamicPersistentTileSchedulerILi256ELi256ELb1ELb1ELb0EEEEEEEEEvNT_6ParamsE:
	.zero		1960


//--------------------- .nv.constant0._ZN7cutlass13device_kernelIN5flash19enable_sm80_to_sm89INS1_16FlashAttnFwdSm80INS1_25CollectiveMainloopFwdSm80ILi4ELi1ELb0EN4cute5tupleIJNS5_1CILi128EEENS7_ILi64EEES8_EEELi128ENS_10bfloat16_tEfNS_4arch4Sm80ELb0ELb0ELb0ELb0ELb0ELb0ELb1ELb1EEENS1_21CollectiveEpilogueFwdINS6_IJS8_S8_S9_EEENS6_IJNS7_ILi1EEESH_SH_EEESB_SD_Li128ELb0ELb1ELb1ELb0EEENS1_19SingleTileSchedulerILb0ELb1ELb1ELi128EEEEEEEEEvNT_6ParamsE --------------------------
	.section	.nv.constant0._ZN7cutlass13device_kernelIN5flash19enable_sm80_to_sm89INS1_16FlashAttnFwdSm80INS1_25CollectiveMainloopFwdSm80ILi4ELi1ELb0EN4cute5tupleIJNS5_1CILi128EEENS7_ILi64EEES8_EEELi128ENS_10bfloat16_tEfNS_4arch4Sm80ELb0ELb0ELb0ELb0ELb0ELb0ELb1ELb1EEENS1_21CollectiveEpilogueFwdINS6_IJS8_S8_S9_EEENS6_IJNS7_ILi1EEESH_SH_EEESB_SD_Li128ELb0ELb1ELb1ELb0EEENS1_19SingleTileSchedulerILb0ELb1ELb1ELi128EEEEEEEEEvNT_6ParamsE,"a",@progbits
	.sectionflags	@""
	.align	4
.nv.constant0._ZN7cutlass13device_kernelIN5flash19enable_sm80_to_sm89INS1_16FlashAttnFwdSm80INS1_25CollectiveMainloopFwdSm80ILi4ELi1ELb0EN4cute5tupleIJNS5_1CILi128EEENS7_ILi64EEES8_EEELi128ENS_10bfloat16_tEfNS_4arch4Sm80ELb0ELb0ELb0ELb0ELb0ELb0ELb1ELb1EEENS1_21CollectiveEpilogueFwdINS6_IJS8_S8_S9_EEENS6_IJNS7_ILi1EEESH_SH_EEESB_SD_Li128ELb0ELb1ELb1ELb0EEENS1_19SingleTileSchedulerILb0ELb1ELb1ELi128EEEEEEEEEvNT_6ParamsE:
	.zero		1944


//--------------------- .nv.constant0._ZN7cutlass13device_kernelIN5flash19enable_sm80_to_sm89INS1_16FlashAttnFwdSm80INS1_25CollectiveMainloopFwdSm80ILi8ELi1ELb1EN4cute5tupleIJNS5_1CILi128EEENS7_ILi112EEES8_EEELi128ENS_10bfloat16_tEfNS_4arch4Sm80ELb0ELb0ELb0ELb1ELb0ELb0ELb1ELb1EEENS1_21CollectiveEpilogueFwdINS6_IJS8_S8_S9_EEENS6_IJNS7_ILi1EEESH_SH_EEESB_SD_Li256ELb1ELb1ELb1ELb0EEENS1_36VarlenDynamicPersistentTileSchedulerILi128ELi112ELi256ELi256ELb1ELb1ELb0ELb0ELb1ELb1EEEEEEEEEvNT_6ParamsE --------------------------
	.section	.nv.constant0._ZN7cutlass13device_kernelIN5flash19enable_sm80_to_sm89INS1_16FlashAttnFwdSm80INS1_25CollectiveMainloopFwdSm80ILi8ELi1ELb1EN4cute5tupleIJNS5_1CILi128EEENS7_ILi112EEES8_EEELi128ENS_10bfloat16_tEfNS_4arch4Sm80ELb0ELb0ELb0ELb1ELb0ELb0ELb1ELb1EEENS1_21CollectiveEpilogueFwdINS6_IJS8_S8_S9_EEENS6_IJNS7_ILi1EEESH_SH_EEESB_SD_Li256ELb1ELb1ELb1ELb0EEENS1_36VarlenDynamicPersistentTileSchedulerILi128ELi112ELi256ELi256ELb1ELb1ELb0ELb0ELb1ELb1EEEEEEEEEvNT_6ParamsE,"a",@progbits
	.sectionflags	@""
	.align	4
.nv.constant0._ZN7cutlass13device_kernelIN5flash19enable_sm80_to_sm89INS1_16FlashAttnFwdSm80INS1_25CollectiveMainloopFwdSm80ILi8ELi1ELb1EN4cute5tupleIJNS5_1CILi128EEENS7_ILi112EEES8_EEELi128ENS_10bfloat16_tEfNS_4arch4Sm80ELb0ELb0ELb0ELb1ELb0ELb0ELb1ELb1EEENS1_21CollectiveEpilogueFwdINS6_IJS8_S8_S9_EEENS6_IJNS7_ILi1EEESH_SH_EEESB_SD_Li256ELb1ELb1ELb1ELb0EEENS1_36VarlenDynamicPersistentTileSchedulerILi128ELi112ELi256ELi256ELb1ELb1ELb0ELb0ELb1ELb1EEEEEEEEEvNT_6ParamsE:
	.zero		1976


//--------------------- .nv.constant0._ZN7cutlass13device_kernelIN5flash19enable_sm80_to_sm89INS1_16FlashAttnFwdSm80INS1_25CollectiveMainloopFwdSm80ILi8ELi1ELb1EN4cute5tupleIJNS5_1CILi128EEENS7_ILi112EEES8_EEELi128ENS_10bfloat16_tEfNS_4arch4Sm80ELb0ELb0ELb0ELb1ELb0ELb1ELb1ELb1EEENS1_21CollectiveEpilogueFwdINS6_IJS8_S8_S9_EEENS6_IJNS7_ILi1EEESH_SH_EEESB_SD_Li256ELb1ELb1ELb1ELb0EEENS1_36VarlenDynamicPersistentTileSchedulerILi128ELi112ELi256ELi256ELb1ELb1ELb0ELb0ELb1ELb1EEEEEEEEEvNT_6ParamsE --------------------------
	.section	.nv.constant0._ZN7cutlass13device_kernelIN5flash19enable_sm80_to_sm89INS1_16FlashAttnFwdSm80INS1_25CollectiveMainloopFwdSm80ILi8ELi1ELb1EN4cute5tupleIJNS5_1CILi128EEENS7_ILi112EEES8_EEELi128ENS_10bfloat16_tEfNS_4arch4Sm80ELb0ELb0ELb0ELb1ELb0ELb1ELb1ELb1EEENS1_21CollectiveEpilogueFwdINS6_IJS8_S8_S9_EEENS6_IJNS7_ILi1EEESH_SH_EEESB_SD_Li256ELb1ELb1ELb1ELb0EEENS1_36VarlenDynamicPersistentTileSchedulerILi128ELi112ELi256ELi256ELb1ELb1ELb0ELb0ELb1ELb1EEEEEEEEEvNT_6ParamsE,"a",@progbits
	.sectionflags	@""
	.align	4
.nv.constant0._ZN7cutlass13device_kernelIN5flash19enable_sm80_to_sm89INS1_16FlashAttnFwdSm80INS1_25CollectiveMainloopFwdSm80ILi8ELi1ELb1EN4cute5tupleIJNS5_1CILi128EEENS7_ILi112EEES8_EEELi128ENS_10bfloat16_tEfNS_4arch4Sm80ELb0ELb0ELb0ELb1ELb0ELb1ELb1ELb1EEENS1_21CollectiveEpilogueFwdINS6_IJS8_S8_S9_EEENS6_IJNS7_ILi1EEESH_SH_EEESB_SD_Li256ELb1ELb1ELb1ELb0EEENS1_36VarlenDynamicPersistentTileSchedulerILi128ELi112ELi256ELi256ELb1ELb1ELb0ELb0ELb1ELb1EEEEEEEEEvNT_6ParamsE:
	.zero		1976


//--------------------- .nv.constant0._ZN7cutlass13device_kernelIN5flash19enable_sm80_to_sm89INS1_16FlashAttnFwdSm80INS1_25CollectiveMainloopFwdSm80ILi4ELi1ELb0EN4cute5tupleIJNS5_1CILi128EEENS7_ILi48EEES8_EEELi128ENS_10bfloat16_tEfNS_4arch4Sm80ELb0ELb1ELb0ELb0ELb0ELb0ELb1ELb1EEENS1_21CollectiveEpilogueFwdINS6_IJS8_S8_S9_EEENS6_IJNS7_ILi1EEESH_SH_EEESB_SD_Li128ELb0ELb1ELb1ELb0EEENS1_19SingleTileSchedulerILb0ELb1ELb1ELi128EEEEEEEEEvNT_6ParamsE --------------------------
	.section	.nv.constant0._ZN7cutlass13device_kernelIN5flash19enable_sm80_to_sm89INS1_16FlashAttnFwdSm80INS1_25CollectiveMainloopFwdSm80ILi4ELi1ELb0EN4cute5tupleIJNS5_1CILi128EEENS7_ILi48EEES8_EEELi128ENS_10bfloat16_tEfNS_4arch4Sm80ELb0ELb1ELb0ELb0ELb0ELb0ELb1ELb1EEENS1_21CollectiveEpilogueFwdINS6_IJS8_S8_S9_EEENS6_IJNS7_ILi1EEESH_SH_EEESB_SD_Li128ELb0ELb1ELb1ELb0EEENS1_19SingleTileSchedulerILb0ELb1ELb1ELi128EEEEEEEEEvNT_6ParamsE,"a",@progbits
	.sectionflags	@""
	.align	4
.nv.constant0._ZN7cutlass13device_kernelIN5flash19enable_sm80_to_sm89INS1_16FlashAttnFwdSm80INS1_25CollectiveMainloopFwdSm80ILi4ELi1ELb0EN4cute5tupleIJNS5_1CILi128EEENS7_ILi48EEES8_EEELi128ENS_10bfloat16_tEfNS_4arch4Sm80ELb0ELb1ELb0ELb0ELb0ELb0ELb1ELb1EEENS1_21CollectiveEpilogueFwdINS6_IJS8_S8_S9_EEENS6_IJNS7_ILi1EEESH_SH_EEESB_SD_Li128ELb0ELb1ELb1ELb0EEENS1_19SingleTileSchedulerILb0ELb1ELb1ELi128EEEEEEEEEvNT_6ParamsE:
	.zero		1944


//--------------------- .nv.constant0._ZN7cutlass13device_kernelIN5flash19enable_sm80_to_sm89INS1_16FlashAttnFwdSm80INS1_25CollectiveMainloopFwdSm80ILi8ELi1ELb1EN4cute5tupleIJNS5_1CILi128EEENS7_ILi96EEES8_EEELi128ENS_10bfloat16_tEfNS_4arch4Sm80ELb0ELb1ELb0ELb1ELb0ELb0ELb1ELb1EEENS1_21CollectiveEpilogueFwdINS6_IJS8_S8_S9_EEENS6_IJNS7_ILi1EEESH_SH_EEESB_SD_Li256ELb1ELb1ELb1ELb0EEENS1_36VarlenDynamicPersistentTileSchedulerILi128ELi96ELi256ELi256ELb1ELb1ELb0ELb1ELb0ELb1EEEEEEEEEvNT_6ParamsE --------------------------
	.section	.nv.constant0._ZN7cutlass13device_kernelIN5flash19enable_sm80_to_sm89INS1_16FlashAttnFwdSm80INS1_25CollectiveMainloopFwdSm80ILi8ELi1ELb1EN4cute5tupleIJNS5_1CILi128EEENS7_ILi96EEES8_EEELi128ENS_10bfloat16_tEfNS_4arch4Sm80ELb0ELb1ELb0ELb1ELb0ELb0ELb1ELb1EEENS1_21CollectiveEpilogueFwdINS6_IJS8_S8_S9_EEENS6_IJNS7_ILi1EEESH_SH_EEESB_SD_Li256ELb1ELb1ELb1ELb0EEENS1_36VarlenDynamicPersistentTileSchedulerILi128ELi96ELi256ELi256ELb1ELb1ELb0ELb1ELb0ELb1EEEEEEEEEvNT_6ParamsE,"a",@progbits
	.sectionflags	@""
	.align	4
.nv.constant0._ZN7cutlass13device_kernelIN5flash19enable_sm80_to_sm89INS1_16FlashAttnFwdSm80INS1_25CollectiveMainloopFwdSm80ILi8ELi1ELb1EN4cute5tupleIJNS5_1CILi128EEENS7_ILi96EEES8_EEELi128ENS_10bfloat16_tEfNS_4arch4Sm80ELb0ELb1ELb0ELb1ELb0ELb0ELb1ELb1EEENS1_21CollectiveEpilogueFwdINS6_IJS8_S8_S9_EEENS6_IJNS7_ILi1EEESH_SH_EEESB_SD_Li256ELb1ELb1ELb1ELb0EEENS1_36VarlenDynamicPersistentTileSchedulerILi128ELi96ELi256ELi256ELb1ELb1ELb0ELb1ELb0ELb1EEEEEEEEEvNT_6ParamsE:
	.zero		1976


//--------------------- .nv.constant0._ZN7cutlass13device_kernelIN5flash19enable_sm80_to_sm89INS1_16FlashAttnFwdSm80INS1_25CollectiveMainloopFwdSm80ILi8ELi1ELb1EN4cute5tupleIJNS5_1CILi128EEENS7_ILi96EEES8_EEELi128ENS_10bfloat16_tEfNS_4arch4Sm80ELb0ELb1ELb0ELb1ELb0ELb1ELb1ELb1EEENS1_21CollectiveEpilogueFwdINS6_IJS8_S8_S9_EEENS6_IJNS7_ILi1EEESH_SH_EEESB_SD_Li256ELb1ELb1ELb1ELb0EEENS1_36VarlenDynamicPersistentTileSchedulerILi128ELi96ELi256ELi256ELb1ELb1ELb0ELb1ELb0ELb1EEEEEEEEEvNT_6ParamsE --------------------------
	.section	.nv.constant0._ZN7cutlass13device_kernelIN5flash19enable_sm80_to_sm89INS1_16FlashAttnFwdSm80INS1_25CollectiveMainloopFwdSm80ILi8ELi1ELb1EN4cute5tupleIJNS5_1CILi128EEENS7_ILi96EEES8_EEELi128ENS_10bfloat16_tEfNS_4arch4Sm80ELb0ELb1ELb0ELb1ELb0ELb1ELb1ELb1EEENS1_21CollectiveEpilogueFwdINS6_IJS8_S8_S9_EEENS6_IJNS7_ILi1EEESH_SH_EEESB_SD_Li256ELb1ELb1ELb1ELb0EEENS1_36VarlenDynamicPersistentTileSchedulerILi128ELi96ELi256ELi256ELb1ELb1ELb0ELb1ELb0ELb1EEEEEEEEEvNT_6ParamsE,"a",@progbits
	.sectionflags	@""
	.align	4
.nv.constant0._ZN7cutlass13device_kernelIN5flash19enable_sm80_to_sm89INS1_16FlashAttnFwdSm80INS1_25CollectiveMainloopFwdSm80ILi8ELi1ELb1EN4cute5tupleIJNS5_1CILi128EEENS7_ILi96EEES8_EEELi128ENS_10bfloat16_tEfNS_4arch4Sm80ELb0ELb1ELb0ELb1ELb0ELb1ELb1ELb1EEENS1_21CollectiveEpilogueFwdINS6_IJS8_S8_S9_EEENS6_IJNS7_ILi1EEESH_SH_EEESB_SD_Li256ELb1ELb1ELb1ELb0EEENS1_36VarlenDynamicPersistentTileSchedulerILi128ELi96ELi256ELi256ELb1ELb1ELb0ELb1ELb0ELb1EEEEEEEEEvNT_6ParamsE:
	.zero		1976


//--------------------- .nv.constant0._ZN7cutlass13device_kernelIN5flash19enable_sm80_to_sm89INS1_16FlashAttnFwdSm80INS1_25CollectiveMainloopFwdSm80ILi4ELi1ELb0EN4cute5tupleIJNS5_1CILi128EEENS7_ILi64EEES8_EEELi128ENS_10bfloat16_tEfNS_4arch4Sm80ELb1ELb0ELb0ELb0ELb0ELb0ELb1ELb1EEENS1_21CollectiveEpilogueFwdINS6_IJS8_S8_S9_EEENS6_IJNS7_ILi1EEESH_SH_EEESB_SD_Li128ELb0ELb1ELb1ELb0EEENS1_30DynamicPersistentTileSchedulerILi128ELi128ELb1ELb1ELb0EEEEEEEEEvNT_6ParamsE --------------------------
	.section	.nv.constant0._ZN7cutlass13device_kernelIN5flash19enable_sm80_to_sm89INS1_16FlashAttnFwdSm80INS1_25CollectiveMainloopFwdSm80ILi4ELi1ELb0EN4cute5tupleIJNS5_1CILi128EEENS7_ILi64EEES8_EEELi128ENS_10bfloat16_tEfNS_4arch4Sm80ELb1ELb0ELb0ELb0ELb0ELb0ELb1ELb1EEENS1_21CollectiveEpilogueFwdINS6_IJS8_S8_S9_EEENS6_IJNS7_ILi1EEESH_SH_EEESB_SD_Li128ELb0ELb1ELb1ELb0EEENS1_30DynamicPersistentTileSchedulerILi128ELi128ELb1ELb1ELb0EEEEEEEEEvNT_6ParamsE,"a",@progbits
	.sectionflags	@""
	.align	4
.nv.constant0._ZN7cutlass13device_kernelIN5flash19enable_sm80_to_sm89INS1_16FlashAttnFwdSm80INS1_25CollectiveMainloopFwdSm80ILi4ELi1ELb0EN4cute5tupleIJNS5_1CILi128EEENS7_ILi64EEES8_EEELi128ENS_10bfloat16_tEfNS_4arch4Sm80ELb1ELb0ELb0ELb0ELb0ELb0ELb1ELb1EEENS1_21CollectiveEpilogueFwdINS6_IJS8_S8_S9_EEENS6_IJNS7_ILi1EEESH_SH_EEESB_SD_Li128ELb0ELb1ELb1ELb0EEENS1_30DynamicPersistentTileSchedulerILi128ELi128ELb1ELb1ELb0EEEEEEEEEvNT_6ParamsE:
	.zero		1960


//--------------------- .nv.constant0._ZN7cutlass13device_kernelIN5flash19enable_sm80_to_sm89INS1_16FlashAttnFwdSm80INS1_25CollectiveMainloopFwdSm80ILi8ELi1ELb1EN4cute5tupleIJNS5_1CILi128EEENS7_ILi112EEES8_EEELi128ENS_10bfloat16_tEfNS_4arch4Sm80ELb1ELb0ELb0ELb1ELb0ELb0ELb1ELb1EEENS1_21CollectiveEpilogueFwdINS6_IJS8_S8_S9_EEENS6_IJNS7_ILi1EEESH_SH_EEESB_SD_Li256ELb1ELb1ELb1ELb0EEENS1_36VarlenDynamicPersistentTileSchedulerILi128ELi112ELi256ELi256ELb1ELb1ELb0ELb1ELb1ELb1EEEEEEEEEvNT_6ParamsE --------------------------
	.section	.nv.constant0._ZN7cutlass13device_kernelIN5flash19enable_sm80_to_sm89INS1_16FlashAttnFwdSm80INS1_25CollectiveMainloopFwdSm80ILi8ELi1ELb1EN4cute5tupleIJNS5_1CILi128EEENS7_ILi112EEES8_EEELi128ENS_10bfloat16_tEfNS_4arch4Sm80ELb1ELb0ELb0ELb1ELb0ELb0ELb1ELb1EEENS1_21CollectiveEpilogueFwdINS6_IJS8_S8_S9_EEENS6_IJNS7_ILi1EEESH_SH_EEESB_SD_Li256ELb1ELb1ELb1ELb0EEENS1_36VarlenDynamicPersistentTileSchedulerILi128ELi112ELi256ELi256ELb1ELb1ELb0ELb1ELb1ELb1EEEEEEEEEvNT_6ParamsE,"a",@progbits
	.sectionflags	@""
	.align	4
.nv.constant0._ZN7cutlass13device_kernelIN5flash19enable_sm80_to_sm89INS1_16FlashAttnFwdSm80INS1_25CollectiveMainloopFwdSm80ILi8ELi1ELb1EN4cute5tupleIJNS5_1CILi128EEENS7_ILi112EEES8_EEELi128ENS_10bfloat16_tEfNS_4arch4Sm80ELb1ELb0ELb0ELb1ELb0ELb0ELb1ELb1EEENS1_21CollectiveEpilogueFwdINS6_IJS8_S8_S9_EEENS6_IJNS7_ILi1EEESH_SH_EEESB_SD_Li256ELb1ELb1ELb1ELb0EEENS1_36VarlenDynamicPersistentTileSchedulerILi128ELi112ELi256ELi256ELb1ELb1ELb0ELb1ELb1ELb1EEEEEEEEEvNT_6ParamsE:
	.zero		1976


//--------------------- .nv.constant0._ZN7cutlass13device_kernelIN5flash19enable_sm80_to_sm89INS1_16FlashAttnFwdSm80INS1_25CollectiveMainloopFwdSm80ILi8ELi1ELb1EN4cute5tupleIJNS5_1CILi128EEENS7_ILi112EEES8_EEELi128ENS_10bfloat16_tEfNS_4arch4Sm80ELb1ELb0ELb0ELb1ELb0ELb1ELb1ELb1EEENS1_21CollectiveEpilogueFwdINS6_IJS8_S8_S9_EEENS6_IJNS7_ILi1EEESH_SH_EEESB_SD_Li256ELb1ELb1ELb1ELb0EEENS1_36VarlenDynamicPersistentTileSchedulerILi128ELi112ELi256ELi256ELb1ELb1ELb0ELb1ELb1ELb1EEEEEEEEEvNT_6ParamsE --------------------------
	.section	.nv.constant0._ZN7cutlass13device_kernelIN5flash19enable_sm80_to_sm89INS1_16FlashAttnFwdSm80INS1_25CollectiveMainloopFwdSm80ILi8ELi1ELb1EN4cute5tupleIJNS5_1CILi128EEENS7_ILi112EEES8_EEELi128ENS_10bfloat16_tEfNS_4arch4Sm80ELb1ELb0ELb0ELb1ELb0ELb1ELb1ELb1EEENS1_21CollectiveEpilogueFwdINS6_IJS8_S8_S9_EEENS6_IJNS7_ILi1EEESH_SH_EEESB_SD_Li256ELb1ELb1ELb1ELb0EEENS1_36VarlenDynamicPersistentTileSchedulerILi128ELi112ELi256ELi256ELb1ELb1ELb0ELb1ELb1ELb1EEEEEEEEEvNT_6ParamsE,"a",@progbits
	.sectionflags	@""
	.align	4
.nv.constant0._ZN7cutlass13device_kernelIN5flash19enable_sm80_to_sm89INS1_16FlashAttnFwdSm80INS1_25CollectiveMainloopFwdSm80ILi8ELi1ELb1EN4cute5tupleIJNS5_1CILi128EEENS7_ILi112EEES8_EEELi128ENS_10bfloat16_tEfNS_4arch4Sm80ELb1ELb0ELb0ELb1ELb0ELb1ELb1ELb1EEENS1_21CollectiveEpilogueFwdINS6_IJS8_S8_S9_EEENS6_IJNS7_ILi1EEESH_SH_EEESB_SD_Li256ELb1ELb1ELb1ELb0EEENS1_36VarlenDynamicPersistentTileSchedulerILi128ELi112ELi256ELi256ELb1ELb1ELb0ELb1ELb1ELb1EEEEEEEEEvNT_6ParamsE:
	.zero		1976


//--------------------- SYMBOLS --------------------------

	.type		.nv.reservedSmem.offset0,@object
	.size		.nv.reservedSmem.offset0,0x4
